	.target	sm_90a

	.elftype	@"ET_EXEC"


//--------------------- .note.nv.tkinfo           --------------------------
	.section	.note.nv.tkinfo,"",@"SHT_NOTE"
	.sectionflags	@"SHF_NOTE_NV_TKINFO"
	.tkinfo
        /*0018*/ 	.word	0x00000002
        /*0030*/ 	.string	""
        /*0030*/ 	.string	"ptxas"
        /*0030*/ 	.string	"Cuda compilation tools, release 13.0, V13.0.88"
        /*0030*/ 	.string	"Build cuda_13.0.r13.0/compiler.36424714_0"
        /*0030*/ 	.string	"-arch sm_90a -m 64 "



//--------------------- .note.nv.cuinfo           --------------------------
	.section	.note.nv.cuinfo,"",@"SHT_NOTE"
	.sectionflags	@"SHF_NOTE_NV_CUINFO"
        /*0018*/ 	.short	0x0002
        /*001a*/ 	.short	0x005a
        /*001c*/ 	.short	0x0082
	.zero		2


//--------------------- .nv.info                  --------------------------
	.section	.nv.info,"",@"SHT_CUDA_INFO"
	.align	4


	//----- nvinfo : EIATTR_REGCOUNT
	.align		4
        /*0000*/ 	.byte	0x04, 0x2f
        /*0002*/ 	.short	(.L_12 - .L_11)
	.align		4
.L_11:
        /*0004*/ 	.word	index@(_ZN7cutlass13device_kernelINS_4gemm6kernel13GemmUniversalIN4cute5tupleIJiiiiEEENS1_10collective13CollectiveMmaINS1_37MainloopSm90TmaGmmaWarpSpecializedFP8ILi7ENS5_IJNS4_1CILi1EEENSA_ILi2EEESB_EEENS1_35KernelTmaWarpSpecializedCooperativeEEENS5_IJNSA_ILi128EEESG_SG_EEENS_12float_e5m2_tENS5_IJlSB_lEEESI_SJ_NS4_8TiledMMAINS4_8MMA_AtomIJNS4_4SM904GMMA31MMA_64x128x32_F32E5M2E5M2_SS_TNILNSN_7ScaleInE1ELSP_1EEEEEENS4_6LayoutINS5_IJSC_SB_SB_EEENS5_IJSB_NSA_ILi0EEESU_EEEEENS5_IJNS4_10UnderscoreESX_SX_EEEEENS4_23SM90_TMA_LOAD_MULTICASTENS4_14ComposedLayoutINS4_7SwizzleILi3ELi4ELi3EEENS4_18smem_ptr_flag_bitsILi8EEENSS_INS5_IJNSA_ILi8EEESG_EEENS5_IJSG_SB_EEEEEEEvNS4_8identityENS4_13SM90_TMA_LOADES1A_vS1B_EENS_8epilogue10collective6detail29Sm90TmaWarpSpecializedAdapterINS1F_15DefaultEpilogueISI_SJ_SJ_NS1E_6thread17LinearCombinationISI_Li1EffLNS1J_9ScaleType4KindE0ELNS_15FloatRoundStyleE2ESI_EENS1_15EpilogueDefaultEEEEEvvEEEEvNT_6ParamsE)
        /*0008*/ 	.word	0x000000a8


	//----- nvinfo : EIATTR_FRAME_SIZE
	.align		4
.L_12:
        /*000c*/ 	.byte	0x04, 0x11
        /*000e*/ 	.short	(.L_14 - .L_13)
	.align		4
.L_13:
        /*0010*/ 	.word	index@(_ZN7cutlass13device_kernelINS_4gemm6kernel13GemmUniversalIN4cute5tupleIJiiiiEEENS1_10collective13CollectiveMmaINS1_37MainloopSm90TmaGmmaWarpSpecializedFP8ILi7ENS5_IJNS4_1CILi1EEENSA_ILi2EEESB_EEENS1_35KernelTmaWarpSpecializedCooperativeEEENS5_IJNSA_ILi128EEESG_SG_EEENS_12float_e5m2_tENS5_IJlSB_lEEESI_SJ_NS4_8TiledMMAINS4_8MMA_AtomIJNS4_4SM904GMMA31MMA_64x128x32_F32E5M2E5M2_SS_TNILNSN_7ScaleInE1ELSP_1EEEEEENS4_6LayoutINS5_IJSC_SB_SB_EEENS5_IJSB_NSA_ILi0EEESU_EEEEENS5_IJNS4_10UnderscoreESX_SX_EEEEENS4_23SM90_TMA_LOAD_MULTICASTENS4_14ComposedLayoutINS4_7SwizzleILi3ELi4ELi3EEENS4_18smem_ptr_flag_bitsILi8EEENSS_INS5_IJNSA_ILi8EEESG_EEENS5_IJSG_SB_EEEEEEEvNS4_8identityENS4_13SM90_TMA_LOADES1A_vS1B_EENS_8epilogue10collective6detail29Sm90TmaWarpSpecializedAdapterINS1F_15DefaultEpilogueISI_SJ_SJ_NS1E_6thread17LinearCombinationISI_Li1EffLNS1J_9ScaleType4KindE0ELNS_15FloatRoundStyleE2ESI_EENS1_15EpilogueDefaultEEEEEvvEEEEvNT_6ParamsE)
        /*0014*/ 	.word	0x00000000


	//----- nvinfo : EIATTR_MIN_STACK_SIZE
	.align		4
.L_14:
        /*0018*/ 	.byte	0x04, 0x12
        /*001a*/ 	.short	(.L_16 - .L_15)
	.align		4
.L_15:
        /*001c*/ 	.word	index@(_ZN7cutlass13device_kernelINS_4gemm6kernel13GemmUniversalIN4cute5tupleIJiiiiEEENS1_10collective13CollectiveMmaINS1_37MainloopSm90TmaGmmaWarpSpecializedFP8ILi7ENS5_IJNS4_1CILi1EEENSA_ILi2EEESB_EEENS1_35KernelTmaWarpSpecializedCooperativeEEENS5_IJNSA_ILi128EEESG_SG_EEENS_12float_e5m2_tENS5_IJlSB_lEEESI_SJ_NS4_8TiledMMAINS4_8MMA_AtomIJNS4_4SM904GMMA31MMA_64x128x32_F32E5M2E5M2_SS_TNILNSN_7ScaleInE1ELSP_1EEEEEENS4_6LayoutINS5_IJSC_SB_SB_EEENS5_IJSB_NSA_ILi0EEESU_EEEEENS5_IJNS4_10UnderscoreESX_SX_EEEEENS4_23SM90_TMA_LOAD_MULTICASTENS4_14ComposedLayoutINS4_7SwizzleILi3ELi4ELi3EEENS4_18smem_ptr_flag_bitsILi8EEENSS_INS5_IJNSA_ILi8EEESG_EEENS5_IJSG_SB_EEEEEEEvNS4_8identityENS4_13SM90_TMA_LOADES1A_vS1B_EENS_8epilogue10collective6detail29Sm90TmaWarpSpecializedAdapterINS1F_15DefaultEpilogueISI_SJ_SJ_NS1E_6thread17LinearCombinationISI_Li1EffLNS1J_9ScaleType4KindE0ELNS_15FloatRoundStyleE2ESI_EENS1_15EpilogueDefaultEEEEEvvEEEEvNT_6ParamsE)
        /*0020*/ 	.word	0x00000000
.L_16:


//--------------------- .nv.compat                --------------------------
	.section	.nv.compat,"",@"SHT_CUDA_COMPAT_INFO"
	.align	4
        /*0000*/ 	.byte	0x02, 0x09, 0x01, 0x00, 0x02, 0x02, 0x04, 0x00, 0x02, 0x05, 0x05, 0x00, 0x03, 0x07, 0x01, 0x01
        /*0010*/ 	.byte	0x02, 0x03, 0x01, 0x00, 0x02, 0x06, 0x01, 0x00, 0x04, 0x0b, 0x08, 0x00, 0x00, 0x00, 0x00, 0x00
        /*0020*/ 	.byte	0x00, 0x00, 0x00, 0x00


//--------------------- .nv.info._ZN7cutlass13device_kernelINS_4gemm6kernel13GemmUniversalIN4cute5tupleIJiiiiEEENS1_10collective13CollectiveMmaINS1_37MainloopSm90TmaGmmaWarpSpecializedFP8ILi7ENS5_IJNS4_1CILi1EEENSA_ILi2EEESB_EEENS1_35KernelTmaWarpSpecializedCooperativeEEENS5_IJNSA_ILi128EEESG_SG_EEENS_12float_e5m2_tENS5_IJlSB_lEEESI_SJ_NS4_8TiledMMAINS4_8MMA_AtomIJNS4_4SM904GMMA31MMA_64x128x32_F32E5M2E5M2_SS_TNILNSN_7ScaleInE1ELSP_1EEEEEENS4_6LayoutINS5_IJSC_SB_SB_EEENS5_IJSB_NSA_ILi0EEESU_EEEEENS5_IJNS4_10UnderscoreESX_SX_EEEEENS4_23SM90_TMA_LOAD_MULTICASTENS4_14ComposedLayoutINS4_7SwizzleILi3ELi4ELi3EEENS4_18smem_ptr_flag_bitsILi8EEENSS_INS5_IJNSA_ILi8EEESG_EEENS5_IJSG_SB_EEEEEEEvNS4_8identityENS4_13SM90_TMA_LOADES1A_vS1B_EENS_8epilogue10collective6detail29Sm90TmaWarpSpecializedAdapterINS1F_15DefaultEpilogueISI_SJ_SJ_NS1E_6thread17LinearCombinationISI_Li1EffLNS1J_9ScaleType4KindE0ELNS_15FloatRoundStyleE2ESI_EENS1_15EpilogueDefaultEEEEEvvEEEEvNT_6ParamsE --------------------------
	.section	.nv.info._ZN7cutlass13device_kernelINS_4gemm6kernel13GemmUniversalIN4cute5tupleIJiiiiEEENS1_10collective13CollectiveMmaINS1_37MainloopSm90TmaGmmaWarpSpecializedFP8ILi7ENS5_IJNS4_1CILi1EEENSA_ILi2EEESB_EEENS1_35KernelTmaWarpSpecializedCooperativeEEENS5_IJNSA_ILi128EEESG_SG_EEENS_12float_e5m2_tENS5_IJlSB_lEEESI_SJ_NS4_8TiledMMAINS4_8MMA_AtomIJNS4_4SM904GMMA31MMA_64x128x32_F32E5M2E5M2_SS_TNILNSN_7ScaleInE1ELSP_1EEEEEENS4_6LayoutINS5_IJSC_SB_SB_EEENS5_IJSB_NSA_ILi0EEESU_EEEEENS5_IJNS4_10UnderscoreESX_SX_EEEEENS4_23SM90_TMA_LOAD_MULTICASTENS4_14ComposedLayoutINS4_7SwizzleILi3ELi4ELi3EEENS4_18smem_ptr_flag_bitsILi8EEENSS_INS5_IJNSA_ILi8EEESG_EEENS5_IJSG_SB_EEEEEEEvNS4_8identityENS4_13SM90_TMA_LOADES1A_vS1B_EENS_8epilogue10collective6detail29Sm90TmaWarpSpecializedAdapterINS1F_15DefaultEpilogueISI_SJ_SJ_NS1E_6thread17LinearCombinationISI_Li1EffLNS1J_9ScaleType4KindE0ELNS_15FloatRoundStyleE2ESI_EENS1_15EpilogueDefaultEEEEEvvEEEEvNT_6ParamsE,"",@"SHT_CUDA_INFO"
	.sectionflags	@""
	.align	4


	//----- nvinfo : EIATTR_CUDA_API_VERSION
	.align		4
        /*0000*/ 	.byte	0x04, 0x37
        /*0002*/ 	.short	(.L_18 - .L_17)
.L_17:
        /*0004*/ 	.word	0x00000082


	//----- nvinfo : EIATTR_KPARAM_INFO
	.align		4
.L_18:
        /*0008*/ 	.byte	0x04, 0x17
        /*000a*/ 	.short	(.L_20 - .L_19)
.L_19:
        /*000c*/ 	.word	0x00000000
        /*0010*/ 	.short	0x0000
        /*0012*/ 	.short	0x0070
        /*0014*/ 	.byte	0x00, 0xf0, 0x01, 0x10


	//----- nvinfo : EIATTR_SPARSE_MMA_MASK
	.align		4
.L_20:
        /*0018*/ 	.byte	0x03, 0x50
        /*001a*/ 	.short	0x0000


	//----- nvinfo : EIATTR_MAXREG_COUNT
	.align		4
        /*001c*/ 	.byte	0x03, 0x1b
        /*001e*/ 	.short	0x00a8


	//----- nvinfo : EIATTR_NUM_BARRIERS
	.align		4
        /*0020*/ 	.byte	0x02, 0x4c
        /*0022*/ 	.byte	0x01
	.zero		1


	//----- nvinfo : EIATTR_MERCURY_ISA_VERSION
	.align		4
        /*0024*/ 	.byte	0x03, 0x5f
        /*0026*/ 	.short	0x0101


	//----- nvinfo : EIATTR_INT_WARP_WIDE_INSTR_OFFSETS
	.align		4
        /*0028*/ 	.byte	0x04, 0x31
        /*002a*/ 	.short	(.L_22 - .L_21)


	//   ....[0]....
.L_21:
        /*002c*/ 	.word	0x000004a0


	//   ....[1]....
        /*0030*/ 	.word	0x000004c0


	//   ....[2]....
        /*0034*/ 	.word	0x00000690


	//----- nvinfo : EIATTR_COOP_GROUP_MASK_REGIDS
	.align		4
.L_22:
        /*0038*/ 	.byte	0x04, 0x29
        /*003a*/ 	.short	(.L_24 - .L_23)


	//   ....[0]....
.L_23:
        /*003c*/ 	.word	0xffffffff


	//   ....[1]....
        /*0040*/ 	.word	0xffffffff


	//   ....[2]....
        /*0044*/ 	.word	0xffffffff


	//   ....[3]....
        /*0048*/ 	.word	0xffffffff


	//   ....[4]....
        /*004c*/ 	.word	0xffffffff


	//   ....[5]....
        /*0050*/ 	.word	0xffffffff


	//----- nvinfo : EIATTR_COOP_GROUP_INSTR_OFFSETS
	.align		4
.L_24:
        /*0054*/ 	.byte	0x04, 0x28
        /*0056*/ 	.short	(.L_26 - .L_25)


	//   ....[0]....
.L_25:
        /*0058*/ 	.word	0x00000060


	//   ....[1]....
        /*005c*/ 	.word	0x00000070


	//   ....[2]....
        /*0060*/ 	.word	0x00000130


	//   ....[3]....
        /*0064*/ 	.word	0x00000320


	//   ....[4]....
        /*0068*/ 	.word	0x000007d0


	//   ....[5]....
        /*006c*/ 	.word	0x00001250


	//----- nvinfo : EIATTR_REG_RECONFIG
	.align		4
.L_26:
        /*0070*/ 	.byte	0x01, 0x54
	.zero		2


	//----- nvinfo : EIATTR_MBARRIER_INSTR_OFFSETS
	.align		4
        /*0074*/ 	.byte	0x04, 0x39
        /*0076*/ 	.short	(.L_28 - .L_27)


	//   ....[0]....
.L_27:
        /*0078*/ 	.word	0x00000230
        /*007c*/ 	.word	0x000000ff
        /*0080*/ 	.word	0x00000000
        /*0084*/ 	.short	0x0100
        /*0086*/ 	.byte	0x08
	.zero		1


	//   ....[1]....
        /*0088*/ 	.word	0x00000240
        /*008c*/ 	.word	0x000000ff
        /*0090*/ 	.word	0x00000038
        /*0094*/ 	.short	0x0100
        /*0096*/ 	.byte	0x08
	.zero		1


	//   ....[2]....
        /*0098*/ 	.word	0x00000250
        /*009c*/ 	.word	0x000000ff
        /*00a0*/ 	.word	0x00000008
        /*00a4*/ 	.short	0x0100
        /*00a6*/ 	.byte	0x08
	.zero		1


	//   ....[3]....
        /*00a8*/ 	.word	0x00000260
        /*00ac*/ 	.word	0x000000ff
        /*00b0*/ 	.word	0x00000040
        /*00b4*/ 	.short	0x0100
        /*00b6*/ 	.byte	0x08
	.zero		1


	//   ....[4]....
        /*00b8*/ 	.word	0x00000270
        /*00bc*/ 	.word	0x000000ff
        /*00c0*/ 	.word	0x00000010
        /*00c4*/ 	.short	0x0100
        /*00c6*/ 	.byte	0x08
	.zero		1


	//   ....[5]....
        /*00c8*/ 	.word	0x00000280
        /*00cc*/ 	.word	0x000000ff
        /*00d0*/ 	.word	0x00000048
        /*00d4*/ 	.short	0x0100
        /*00d6*/ 	.byte	0x08
	.zero		1


	//   ....[6]....
        /*00d8*/ 	.word	0x00000290
        /*00dc*/ 	.word	0x000000ff
        /*00e0*/ 	.word	0x00000018
        /*00e4*/ 	.short	0x0100
        /*00e6*/ 	.byte	0x08
	.zero		1


	//   ....[7]....
        /*00e8*/ 	.word	0x000002a0
        /*00ec*/ 	.word	0x000000ff
        /*00f0*/ 	.word	0x00000050
        /*00f4*/ 	.short	0x0100
        /*00f6*/ 	.byte	0x08
	.zero		1


	//   ....[8]....
        /*00f8*/ 	.word	0x000002b0
        /*00fc*/ 	.word	0x000000ff
        /*0100*/ 	.word	0x00000020
        /*0104*/ 	.short	0x0100
        /*0106*/ 	.byte	0x08
	.zero		1


	//   ....[9]....
        /*0108*/ 	.word	0x000002c0
        /*010c*/ 	.word	0x000000ff
        /*0110*/ 	.word	0x00000058
        /*0114*/ 	.short	0x0100
        /*0116*/ 	.byte	0x08
	.zero		1


	//   ....[10]....
        /*0118*/ 	.word	0x000002d0
        /*011c*/ 	.word	0x000000ff
        /*0120*/ 	.word	0x00000028
        /*0124*/ 	.short	0x0100
        /*0126*/ 	.byte	0x08
	.zero		1


	//   ....[11]....
        /*0128*/ 	.word	0x000002e0
        /*012c*/ 	.word	0x000000ff
        /*0130*/ 	.word	0x00000060
        /*0134*/ 	.short	0x0100
        /*0136*/ 	.byte	0x08
	.zero		1


	//   ....[12]....
        /*0138*/ 	.word	0x000002f0
        /*013c*/ 	.word	0x000000ff
        /*0140*/ 	.word	0x00000030
        /*0144*/ 	.short	0x0100
        /*0146*/ 	.byte	0x08
	.zero		1


	//   ....[13]....
        /*0148*/ 	.word	0x00000300
        /*014c*/ 	.word	0x000000ff
        /*0150*/ 	.word	0x00000068
        /*0154*/ 	.short	0x0100
        /*0156*/ 	.byte	0x08
	.zero		1


	//   ....[14]....
        /*0158*/ 	.word	0x00000730
        /*015c*/ 	.word	0x000000ff
        /*0160*/ 	.word	0x00000080
        /*0164*/ 	.short	0x0100
        /*0166*/ 	.byte	0x06
	.zero		1


	//   ....[15]....
        /*0168*/ 	.word	0x00000780
        /*016c*/ 	.word	0x000000ff
        /*0170*/ 	.word	0x00000088
        /*0174*/ 	.short	0x0100
        /*0176*/ 	.byte	0x06
	.zero		1


	//   ....[16]....
        /*0178*/ 	.word	0x00001770
        /*017c*/ 	.word	0x000000ff
        /*0180*/ 	.word	0x00000000
        /*0184*/ 	.short	0x010a
        /*0186*/ 	.byte	0x06
	.zero		1


	//   ....[17]....
        /*0188*/ 	.word	0x000017b0
        /*018c*/ 	.word	0x000000ff
        /*0190*/ 	.word	0x00000000
        /*0194*/ 	.short	0x010a
        /*0196*/ 	.byte	0x06
	.zero		1


	//   ....[18]....
        /*0198*/ 	.word	0x00002190
        /*019c*/ 	.word	0x000000ff
        /*01a0*/ 	.word	0x00000000
        /*01a4*/ 	.short	0x010a
        /*01a6*/ 	.byte	0x0c
	.zero		1


	//   ....[19]....
        /*01a8*/ 	.word	0x000021d0
        /*01ac*/ 	.word	0x000000ff
        /*01b0*/ 	.word	0x00000000
        /*01b4*/ 	.short	0x010a
        /*01b6*/ 	.byte	0x0c
	.zero		1


	//   ....[20]....
        /*01b8*/ 	.word	0x000028c0
        /*01bc*/ 	.word	0x0000008e
        /*01c0*/ 	.word	0x00000000
        /*01c4*/ 	.short	0x0101
        /*01c6*/ 	.byte	0x3f
	.zero		1


	//   ....[21]....
        /*01c8*/ 	.word	0x00002f60
        /*01cc*/ 	.word	0x0000000b
        /*01d0*/ 	.word	0x00000000
        /*01d4*/ 	.short	0x0101
        /*01d6*/ 	.byte	0x3f
	.zero		1


	//   ....[22]....
        /*01d8*/ 	.word	0x00008870
        /*01dc*/ 	.word	0x00000016
        /*01e0*/ 	.word	0x00000038
        /*01e4*/ 	.short	0x010a
        /*01e6*/ 	.byte	0x3f
	.zero		1


	//   ....[23]....
        /*01e8*/ 	.word	0x00008ca0
        /*01ec*/ 	.word	0x00000008
        /*01f0*/ 	.word	0x00000088
        /*01f4*/ 	.short	0x0101
        /*01f6*/ 	.byte	0x3f
	.zero		1


	//   ....[24]....
        /*01f8*/ 	.word	0x00009320
        /*01fc*/ 	.word	0x00000006
        /*0200*/ 	.word	0x00000000
        /*0204*/ 	.short	0x010a
        /*0206*/ 	.byte	0x3f
	.zero		1


	//   ....[25]....
        /*0208*/ 	.word	0x000093a0
        /*020c*/ 	.word	0x00000007
        /*0210*/ 	.word	0x00000000
        /*0214*/ 	.short	0x010a
        /*0216*/ 	.byte	0x3f
	.zero		1


	//   ....[26]....
        /*0218*/ 	.word	0x00009430
        /*021c*/ 	.word	0x00000006
        /*0220*/ 	.word	0x00000000
        /*0224*/ 	.short	0x010a
        /*0226*/ 	.byte	0x3f
	.zero		1


	//   ....[27]....
        /*0228*/ 	.word	0x000094c0
        /*022c*/ 	.word	0x00000009
        /*0230*/ 	.word	0x00000000
        /*0234*/ 	.short	0x010a
        /*0236*/ 	.byte	0x3f
	.zero		1


	//   ....[28]....
        /*0238*/ 	.word	0x00009550
        /*023c*/ 	.word	0x0000000a
        /*0240*/ 	.word	0x00000000
        /*0244*/ 	.short	0x010a
        /*0246*/ 	.byte	0x3f
	.zero		1


	//   ....[29]....
        /*0248*/ 	.word	0x000095e0
        /*024c*/ 	.word	0x0000000b
        /*0250*/ 	.word	0x00000000
        /*0254*/ 	.short	0x010a
        /*0256*/ 	.byte	0x3f
	.zero		1


	//   ....[30]....
        /*0258*/ 	.word	0x00009670
        /*025c*/ 	.word	0x00000003
        /*0260*/ 	.word	0x00000000
        /*0264*/ 	.short	0x010a
        /*0266*/ 	.byte	0x3f
	.zero		1


	//   ....[31]....
        /*0268*/ 	.word	0x000096e0
        /*026c*/ 	.word	0x0000000c
        /*0270*/ 	.word	0x00000000
        /*0274*/ 	.short	0x010a
        /*0276*/ 	.byte	0x3f
	.zero		1


	//   ....[32]....
        /*0278*/ 	.word	0x00009740
        /*027c*/ 	.word	0x0000008e
        /*0280*/ 	.word	0x00000000
        /*0284*/ 	.short	0x010a
        /*0286*/ 	.byte	0x3f
	.zero		1


	//   ....[33]....
        /*0288*/ 	.word	0x00009810
        /*028c*/ 	.word	0x00000016
        /*0290*/ 	.word	0x00000038
        /*0294*/ 	.short	0x010a
        /*0296*/ 	.byte	0x3f
	.zero		1


	//   ....[34]....
        /*0298*/ 	.word	0x000098e0
        /*029c*/ 	.word	0x00000006
        /*02a0*/ 	.word	0x00000000
        /*02a4*/ 	.short	0x010a
        /*02a6*/ 	.byte	0x3f
	.zero		1


	//   ....[35]....
        /*02a8*/ 	.word	0x00009930
        /*02ac*/ 	.word	0x00000007
        /*02b0*/ 	.word	0x00000000
        /*02b4*/ 	.short	0x010a
        /*02b6*/ 	.byte	0x3f
	.zero		1


	//   ....[36]....
        /*02b8*/ 	.word	0x00009980
        /*02bc*/ 	.word	0x00000006
        /*02c0*/ 	.word	0x00000000
        /*02c4*/ 	.short	0x010a
        /*02c6*/ 	.byte	0x3f
	.zero		1


	//   ....[37]....
        /*02c8*/ 	.word	0x000099d0
        /*02cc*/ 	.word	0x00000009
        /*02d0*/ 	.word	0x00000000
        /*02d4*/ 	.short	0x010a
        /*02d6*/ 	.byte	0x3f
	.zero		1


	//   ....[38]....
        /*02d8*/ 	.word	0x00009a20
        /*02dc*/ 	.word	0x0000000a
        /*02e0*/ 	.word	0x00000000
        /*02e4*/ 	.short	0x010a
        /*02e6*/ 	.byte	0x3f
	.zero		1


	//   ....[39]....
        /*02e8*/ 	.word	0x00009a70
        /*02ec*/ 	.word	0x0000000b
        /*02f0*/ 	.word	0x00000000
        /*02f4*/ 	.short	0x010a
        /*02f6*/ 	.byte	0x3f
	.zero		1


	//----- nvinfo : EIATTR_NUM_MBARRIERS
	.align		4
.L_28:
        /*02f8*/ 	.byte	0x03, 0x38
        /*02fa*/ 	.short	0x0010


	//----- nvinfo : EIATTR_EXIT_INSTR_OFFSETS
	.align		4
        /*02fc*/ 	.byte	0x04, 0x1c
        /*02fe*/ 	.short	(.L_30 - .L_29)


	//   ....[0]....
.L_29:
        /*0300*/ 	.word	0x00000930


	//   ....[1]....
        /*0304*/ 	.word	0x00001120


	//   ....[2]....
        /*0308*/ 	.word	0x00007f90


	//   ....[3]....
        /*030c*/ 	.word	0x000084f0


	//   ....[4]....
        /*0310*/ 	.word	0x000096c0


	//----- nvinfo : EIATTR_MAX_THREADS
	.align		4
.L_30:
        /*0314*/ 	.byte	0x04, 0x05
        /*0316*/ 	.short	(.L_32 - .L_31)
.L_31:
        /*0318*/ 	.word	0x00000180
        /*031c*/ 	.word	0x00000001
        /*0320*/ 	.word	0x00000001


	//----- nvinfo : EIATTR_CRS_STACK_SIZE
	.align		4
.L_32:
        /*0324*/ 	.byte	0x04, 0x1e
        /*0326*/ 	.short	(.L_34 - .L_33)
.L_33:
        /*0328*/ 	.word	0x00000000


	//----- nvinfo : EIATTR_CBANK_PARAM_SIZE
	.align		4
.L_34:
        /*032c*/ 	.byte	0x03, 0x19
        /*032e*/ 	.short	0x0470


	//----- nvinfo : EIATTR_PARAM_CBANK
	.align		4
        /*0330*/ 	.byte	0x04, 0x0a
        /*0332*/ 	.short	(.L_36 - .L_35)
	.align		4
.L_35:
        /*0334*/ 	.word	index@(.nv.constant0._ZN7cutlass13device_kernelINS_4gemm6kernel13GemmUniversalIN4cute5tupleIJiiiiEEENS1_10collective13CollectiveMmaINS1_37MainloopSm90TmaGmmaWarpSpecializedFP8ILi7ENS5_IJNS4_1CILi1EEENSA_ILi2EEESB_EEENS1_35KernelTmaWarpSpecializedCooperativeEEENS5_IJNSA_ILi128EEESG_SG_EEENS_12float_e5m2_tENS5_IJlSB_lEEESI_SJ_NS4_8TiledMMAINS4_8MMA_AtomIJNS4_4SM904GMMA31MMA_64x128x32_F32E5M2E5M2_SS_TNILNSN_7ScaleInE1ELSP_1EEEEEENS4_6LayoutINS5_IJSC_SB_SB_EEENS5_IJSB_NSA_ILi0EEESU_EEEEENS5_IJNS4_10UnderscoreESX_SX_EEEEENS4_23SM90_TMA_LOAD_MULTICASTENS4_14ComposedLayoutINS4_7SwizzleILi3ELi4ELi3EEENS4_18smem_ptr_flag_bitsILi8EEENSS_INS5_IJNSA_ILi8EEESG_EEENS5_IJSG_SB_EEEEEEEvNS4_8identityENS4_13SM90_TMA_LOADES1A_vS1B_EENS_8epilogue10collective6detail29Sm90TmaWarpSpecializedAdapterINS1F_15DefaultEpilogueISI_SJ_SJ_NS1E_6thread17LinearCombinationISI_Li1EffLNS1J_9ScaleType4KindE0ELNS_15FloatRoundStyleE2ESI_EENS1_15EpilogueDefaultEEEEEvvEEEEvNT_6ParamsE)
        /*0338*/ 	.short	0x0210
        /*033a*/ 	.short	0x0470


	//----- nvinfo : EIATTR_SW_WAR
	.align		4
.L_36:
        /*033c*/ 	.byte	0x04, 0x36
        /*033e*/ 	.short	(.L_38 - .L_37)
.L_37:
        /*0340*/ 	.word	0x00000008
.L_38:


//--------------------- .nv.callgraph             --------------------------
	.section	.nv.callgraph,"",@"SHT_CUDA_CALLGRAPH"
	.align	4
	.sectionentsize	8
	.align		4
        /*0000*/ 	.word	0x00000000
	.align		4
        /*0004*/ 	.word	0xffffffff
	.align		4
        /*0008*/ 	.word	0x00000000
	.align		4
        /*000c*/ 	.word	0xfffffffe
	.align		4
        /*0010*/ 	.word	0x00000000
	.align		4
        /*0014*/ 	.word	0xfffffffd
	.align		4
        /*0018*/ 	.word	0x00000000
	.align		4
        /*001c*/ 	.word	0xfffffffc


//--------------------- .nv.constant4             --------------------------
	.section	.nv.constant4,"a",@progbits
	.align	8
	.align		8
.nv.constant4:
        /*0000*/ 	.dword	_ZN39_INTERNAL_4a35ccc0_4_k_cu_f0441f51_42714cuda3std3__45__cpo5beginE
	.align		8
        /*0008*/ 	.dword	_ZN39_INTERNAL_4a35ccc0_4_k_cu_f0441f51_42714cuda3std3__45__cpo3endE
	.align		8
        /*0010*/ 	.dword	_ZN39_INTERNAL_4a35ccc0_4_k_cu_f0441f51_42714cuda3std3__45__cpo6cbeginE
	.align		8
        /*0018*/ 	.dword	_ZN39_INTERNAL_4a35ccc0_4_k_cu_f0441f51_42714cuda3std3__45__cpo4cendE
	.align		8
        /*0020*/ 	.dword	_ZN39_INTERNAL_4a35ccc0_4_k_cu_f0441f51_42714cuda3std3__441_GLOBAL__N__4a35ccc0_4_k_cu_f0441f51_42716ignoreE
	.align		8
        /*0028*/ 	.dword	_ZN39_INTERNAL_4a35ccc0_4_k_cu_f0441f51_42714cuda3std3__419piecewise_constructE
	.align		8
        /*0030*/ 	.dword	_ZN39_INTERNAL_4a35ccc0_4_k_cu_f0441f51_42714cuda3std3__48in_placeE
	.align		8
        /*0038*/ 	.dword	_ZN39_INTERNAL_4a35ccc0_4_k_cu_f0441f51_42714cuda3std6ranges3__45__cpo4swapE
	.align		8
        /*0040*/ 	.dword	_ZN39_INTERNAL_4a35ccc0_4_k_cu_f0441f51_42714cuda3std6ranges3__45__cpo9iter_moveE
	.align		8
        /*0048*/ 	.dword	_ZN39_INTERNAL_4a35ccc0_4_k_cu_f0441f51_42714cute7productE
	.align		8
        /*0050*/ 	.dword	_ZN39_INTERNAL_4a35ccc0_4_k_cu_f0441f51_42714cute1_E


//--------------------- .text._ZN7cutlass13device_kernelINS_4gemm6kernel13GemmUniversalIN4cute5tupleIJiiiiEEENS1_10collective13CollectiveMmaINS1_37MainloopSm90TmaGmmaWarpSpecializedFP8ILi7ENS5_IJNS4_1CILi1EEENSA_ILi2EEESB_EEENS1_35KernelTmaWarpSpecializedCooperativeEEENS5_IJNSA_ILi128EEESG_SG_EEENS_12float_e5m2_tENS5_IJlSB_lEEESI_SJ_NS4_8TiledMMAINS4_8MMA_AtomIJNS4_4SM904GMMA31MMA_64x128x32_F32E5M2E5M2_SS_TNILNSN_7ScaleInE1ELSP_1EEEEEENS4_6LayoutINS5_IJSC_SB_SB_EEENS5_IJSB_NSA_ILi0EEESU_EEEEENS5_IJNS4_10UnderscoreESX_SX_EEEEENS4_23SM90_TMA_LOAD_MULTICASTENS4_14ComposedLayoutINS4_7SwizzleILi3ELi4ELi3EEENS4_18smem_ptr_flag_bitsILi8EEENSS_INS5_IJNSA_ILi8EEESG_EEENS5_IJSG_SB_EEEEEEEvNS4_8identityENS4_13SM90_TMA_LOADES1A_vS1B_EENS_8epilogue10collective6detail29Sm90TmaWarpSpecializedAdapterINS1F_15DefaultEpilogueISI_SJ_SJ_NS1E_6thread17LinearCombinationISI_Li1EffLNS1J_9ScaleType4KindE0ELNS_15FloatRoundStyleE2ESI_EENS1_15EpilogueDefaultEEEEEvvEEEEvNT_6ParamsE --------------------------
	.section	.text._ZN7cutlass13device_kernelINS_4gemm6kernel13GemmUniversalIN4cute5tupleIJiiiiEEENS1_10collective13CollectiveMmaINS1_37MainloopSm90TmaGmmaWarpSpecializedFP8ILi7ENS5_IJNS4_1CILi1EEENSA_ILi2EEESB_EEENS1_35KernelTmaWarpSpecializedCooperativeEEENS5_IJNSA_ILi128EEESG_SG_EEENS_12float_e5m2_tENS5_IJlSB_lEEESI_SJ_NS4_8TiledMMAINS4_8MMA_AtomIJNS4_4SM904GMMA31MMA_64x128x32_F32E5M2E5M2_SS_TNILNSN_7ScaleInE1ELSP_1EEEEEENS4_6LayoutINS5_IJSC_SB_SB_EEENS5_IJSB_NSA_ILi0EEESU_EEEEENS5_IJNS4_10UnderscoreESX_SX_EEEEENS4_23SM90_TMA_LOAD_MULTICASTENS4_14ComposedLayoutINS4_7SwizzleILi3ELi4ELi3EEENS4_18smem_ptr_flag_bitsILi8EEENSS_INS5_IJNSA_ILi8EEESG_EEENS5_IJSG_SB_EEEEEEEvNS4_8identityENS4_13SM90_TMA_LOADES1A_vS1B_EENS_8epilogue10collective6detail29Sm90TmaWarpSpecializedAdapterINS1F_15DefaultEpilogueISI_SJ_SJ_NS1E_6thread17LinearCombinationISI_Li1EffLNS1J_9ScaleType4KindE0ELNS_15FloatRoundStyleE2ESI_EENS1_15EpilogueDefaultEEEEEvvEEEEvNT_6ParamsE,"ax",@progbits
	.align	128
.text._ZN7cutlass13device_kernelINS_4gemm6kernel13GemmUniversalIN4cute5tupleIJiiiiEEENS1_10collective13CollectiveMmaINS1_37MainloopSm90TmaGmmaWarpSpecializedFP8ILi7ENS5_IJNS4_1CILi1EEENSA_ILi2EEESB_EEENS1_35KernelTmaWarpSpecializedCooperativeEEENS5_IJNSA_ILi128EEESG_SG_EEENS_12float_e5m2_tENS5_IJlSB_lEEESI_SJ_NS4_8TiledMMAINS4_8MMA_AtomIJNS4_4SM904GMMA31MMA_64x128x32_F32E5M2E5M2_SS_TNILNSN_7ScaleInE1ELSP_1EEEEEENS4_6LayoutINS5_IJSC_SB_SB_EEENS5_IJSB_NSA_ILi0EEESU_EEEEENS5_IJNS4_10UnderscoreESX_SX_EEEEENS4_23SM90_TMA_LOAD_MULTICASTENS4_14ComposedLayoutINS4_7SwizzleILi3ELi4ELi3EEENS4_18smem_ptr_flag_bitsILi8EEENSS_INS5_IJNSA_ILi8EEESG_EEENS5_IJSG_SB_EEEEEEEvNS4_8identityENS4_13SM90_TMA_LOADES1A_vS1B_EENS_8epilogue10collective6detail29Sm90TmaWarpSpecializedAdapterINS1F_15DefaultEpilogueISI_SJ_SJ_NS1E_6thread17LinearCombinationISI_Li1EffLNS1J_9ScaleType4KindE0ELNS_15FloatRoundStyleE2ESI_EENS1_15EpilogueDefaultEEEEEvvEEEEvNT_6ParamsE:
        .type           _ZN7cutlass13device_kernelINS_4gemm6kernel13GemmUniversalIN4cute5tupleIJiiiiEEENS1_10collective13CollectiveMmaINS1_37MainloopSm90TmaGmmaWarpSpecializedFP8ILi7ENS5_IJNS4_1CILi1EEENSA_ILi2EEESB_EEENS1_35KernelTmaWarpSpecializedCooperativeEEENS5_IJNSA_ILi128EEESG_SG_EEENS_12float_e5m2_tENS5_IJlSB_lEEESI_SJ_NS4_8TiledMMAINS4_8MMA_AtomIJNS4_4SM904GMMA31MMA_64x128x32_F32E5M2E5M2_SS_TNILNSN_7ScaleInE1ELSP_1EEEEEENS4_6LayoutINS5_IJSC_SB_SB_EEENS5_IJSB_NSA_ILi0EEESU_EEEEENS5_IJNS4_10UnderscoreESX_SX_EEEEENS4_23SM90_TMA_LOAD_MULTICASTENS4_14ComposedLayoutINS4_7SwizzleILi3ELi4ELi3EEENS4_18smem_ptr_flag_bitsILi8EEENSS_INS5_IJNSA_ILi8EEESG_EEENS5_IJSG_SB_EEEEEEEvNS4_8identityENS4_13SM90_TMA_LOADES1A_vS1B_EENS_8epilogue10collective6detail29Sm90TmaWarpSpecializedAdapterINS1F_15DefaultEpilogueISI_SJ_SJ_NS1E_6thread17LinearCombinationISI_Li1EffLNS1J_9ScaleType4KindE0ELNS_15FloatRoundStyleE2ESI_EENS1_15EpilogueDefaultEEEEEvvEEEEvNT_6ParamsE,@function
        .size           _ZN7cutlass13device_kernelINS_4gemm6kernel13GemmUniversalIN4cute5tupleIJiiiiEEENS1_10collective13CollectiveMmaINS1_37MainloopSm90TmaGmmaWarpSpecializedFP8ILi7ENS5_IJNS4_1CILi1EEENSA_ILi2EEESB_EEENS1_35KernelTmaWarpSpecializedCooperativeEEENS5_IJNSA_ILi128EEESG_SG_EEENS_12float_e5m2_tENS5_IJlSB_lEEESI_SJ_NS4_8TiledMMAINS4_8MMA_AtomIJNS4_4SM904GMMA31MMA_64x128x32_F32E5M2E5M2_SS_TNILNSN_7ScaleInE1ELSP_1EEEEEENS4_6LayoutINS5_IJSC_SB_SB_EEENS5_IJSB_NSA_ILi0EEESU_EEEEENS5_IJNS4_10UnderscoreESX_SX_EEEEENS4_23SM90_TMA_LOAD_MULTICASTENS4_14ComposedLayoutINS4_7SwizzleILi3ELi4ELi3EEENS4_18smem_ptr_flag_bitsILi8EEENSS_INS5_IJNSA_ILi8EEESG_EEENS5_IJSG_SB_EEEEEEEvNS4_8identityENS4_13SM90_TMA_LOADES1A_vS1B_EENS_8epilogue10collective6detail29Sm90TmaWarpSpecializedAdapterINS1F_15DefaultEpilogueISI_SJ_SJ_NS1E_6thread17LinearCombinationISI_Li1EffLNS1J_9ScaleType4KindE0ELNS_15FloatRoundStyleE2ESI_EENS1_15EpilogueDefaultEEEEEvvEEEEvNT_6ParamsE,(.L_x_212 - _ZN7cutlass13device_kernelINS_4gemm6kernel13GemmUniversalIN4cute5tupleIJiiiiEEENS1_10collective13CollectiveMmaINS1_37MainloopSm90TmaGmmaWarpSpecializedFP8ILi7ENS5_IJNS4_1CILi1EEENSA_ILi2EEESB_EEENS1_35KernelTmaWarpSpecializedCooperativeEEENS5_IJNSA_ILi128EEESG_SG_EEENS_12float_e5m2_tENS5_IJlSB_lEEESI_SJ_NS4_8TiledMMAINS4_8MMA_AtomIJNS4_4SM904GMMA31MMA_64x128x32_F32E5M2E5M2_SS_TNILNSN_7ScaleInE1ELSP_1EEEEEENS4_6LayoutINS5_IJSC_SB_SB_EEENS5_IJSB_NSA_ILi0EEESU_EEEEENS5_IJNS4_10UnderscoreESX_SX_EEEEENS4_23SM90_TMA_LOAD_MULTICASTENS4_14ComposedLayoutINS4_7SwizzleILi3ELi4ELi3EEENS4_18smem_ptr_flag_bitsILi8EEENSS_INS5_IJNSA_ILi8EEESG_EEENS5_IJSG_SB_EEEEEEEvNS4_8identityENS4_13SM90_TMA_LOADES1A_vS1B_EENS_8epilogue10collective6detail29Sm90TmaWarpSpecializedAdapterINS1F_15DefaultEpilogueISI_SJ_SJ_NS1E_6thread17LinearCombinationISI_Li1EffLNS1J_9ScaleType4KindE0ELNS_15FloatRoundStyleE2ESI_EENS1_15EpilogueDefaultEEEEEvvEEEEvNT_6ParamsE)
        .other          _ZN7cutlass13device_kernelINS_4gemm6kernel13GemmUniversalIN4cute5tupleIJiiiiEEENS1_10collective13CollectiveMmaINS1_37MainloopSm90TmaGmmaWarpSpecializedFP8ILi7ENS5_IJNS4_1CILi1EEENSA_ILi2EEESB_EEENS1_35KernelTmaWarpSpecializedCooperativeEEENS5_IJNSA_ILi128EEESG_SG_EEENS_12float_e5m2_tENS5_IJlSB_lEEESI_SJ_NS4_8TiledMMAINS4_8MMA_AtomIJNS4_4SM904GMMA31MMA_64x128x32_F32E5M2E5M2_SS_TNILNSN_7ScaleInE1ELSP_1EEEEEENS4_6LayoutINS5_IJSC_SB_SB_EEENS5_IJSB_NSA_ILi0EEESU_EEEEENS5_IJNS4_10UnderscoreESX_SX_EEEEENS4_23SM90_TMA_LOAD_MULTICASTENS4_14ComposedLayoutINS4_7SwizzleILi3ELi4ELi3EEENS4_18smem_ptr_flag_bitsILi8EEENSS_INS5_IJNSA_ILi8EEESG_EEENS5_IJSG_SB_EEEEEEEvNS4_8identityENS4_13SM90_TMA_LOADES1A_vS1B_EENS_8epilogue10collective6detail29Sm90TmaWarpSpecializedAdapterINS1F_15DefaultEpilogueISI_SJ_SJ_NS1E_6thread17LinearCombinationISI_Li1EffLNS1J_9ScaleType4KindE0ELNS_15FloatRoundStyleE2ESI_EENS1_15EpilogueDefaultEEEEEvvEEEEvNT_6ParamsE,@"STO_CUDA_ENTRY STV_DEFAULT"
_ZN7cutlass13device_kernelINS_4gemm6kernel13GemmUniversalIN4cute5tupleIJiiiiEEENS1_10collective13CollectiveMmaINS1_37MainloopSm90TmaGmmaWarpSpecializedFP8ILi7ENS5_IJNS4_1CILi1EEENSA_ILi2EEESB_EEENS1_35KernelTmaWarpSpecializedCooperativeEEENS5_IJNSA_ILi128EEESG_SG_EEENS_12float_e5m2_tENS5_IJlSB_lEEESI_SJ_NS4_8TiledMMAINS4_8MMA_AtomIJNS4_4SM904GMMA31MMA_64x128x32_F32E5M2E5M2_SS_TNILNSN_7ScaleInE1ELSP_1EEEEEENS4_6LayoutINS5_IJSC_SB_SB_EEENS5_IJSB_NSA_ILi0EEESU_EEEEENS5_IJNS4_10UnderscoreESX_SX_EEEEENS4_23SM90_TMA_LOAD_MULTICASTENS4_14ComposedLayoutINS4_7SwizzleILi3ELi4ELi3EEENS4_18smem_ptr_flag_bitsILi8EEENSS_INS5_IJNSA_ILi8EEESG_EEENS5_IJSG_SB_EEEEEEEvNS4_8identityENS4_13SM90_TMA_LOADES1A_vS1B_EENS_8epilogue10collective6detail29Sm90TmaWarpSpecializedAdapterINS1F_15DefaultEpilogueISI_SJ_SJ_NS1E_6thread17LinearCombinationISI_Li1EffLNS1J_9ScaleType4KindE0ELNS_15FloatRoundStyleE2ESI_EENS1_15EpilogueDefaultEEEEEvvEEEEvNT_6ParamsE:
[----:B------:R-:W-:Y:S01]  /*0000*/  LDC R1, c[0x0][0x28] ;  /* 0x00000a00ff017b82 */ /* 0x000fe20000000800 */
[----:B------:R-:W0:Y:S01]  /*0010*/  S2R R0, SR_TID.X ;  /* 0x0000000000007919 */ /* 0x000e220000002100 */
[----:B------:R-:W-:Y:S01]  /*0020*/  ELECT P0, URZ, PT ;  /* 0x00000000003f782f */ /* 0x000fe20003800000 */
[----:B------:R-:W-:Y:S01]  /*0030*/  BSSY B0, `(.L_x_0) ;  /* 0x000000f000007945 */ /* 0x000fe20003800000 */
[--C-:B0-----:R-:W-:Y:S02]  /*0040*/  SHF.R.U32.HI R2, RZ, 0x5, R0.reuse ;  /* 0x00000005ff027819 */ /* 0x101fe40000011600 */
[----:B------:R-:W-:-:S03]  /*0050*/  SHF.R.U32.HI R3, RZ, 0x7, R0 ;  /* 0x00000007ff037819 */ /* 0x000fc60000011600 */
[----:B------:R-:W0:Y:S04]  /*0060*/  SHFL.IDX PT, R6, R2, RZ, 0x1f ;  /* 0x00001fff02067589 */ /* 0x000e2800000e0000 */
[----:B------:R1:W2:Y:S01]  /*0070*/  SHFL.IDX PT, R4, R3, RZ, 0x1f ;  /* 0x00001fff03047589 */ /* 0x0002a200000e0000 */
[----:B0-----:R-:W-:-:S13]  /*0080*/  ISETP.NE.OR P0, PT, R6, RZ, !P0 ;  /* 0x000000ff0600720c */ /* 0x001fda0004705670 */
[----:B-12---:R-:W-:Y:S05]  /*0090*/  @P0 BRA `(.L_x_1) ;  /* 0x0000000000200947 */ /* 0x006fea0003800000 */
[----:B------:R-:W-:Y:S02]  /*00a0*/  ULDC.64 UR4, c[0x0][0x198] ;  /* 0x0000660000047ab9 */ /* 0x000fe40000000a00 */
[----:B------:R-:W-:Y:S02]  /*00b0*/  UIADD3 UR6, UP0, UR4, 0xf0, URZ ;  /* 0x000000f004067890 */ /* 0x000fe4000ff1e03f */
[----:B------:R-:W-:Y:S02]  /*00c0*/  UIADD3 UR4, UP1, UR4, 0x1f0, URZ ;  /* 0x000001f004047890 */ /* 0x000fe4000ff3e03f */
[----:B------:R-:W-:Y:S02]  /*00d0*/  UIADD3.X UR7, URZ, UR5, URZ, UP0, !UPT ;  /* 0x000000053f077290 */ /* 0x000fe400087fe43f */
[----:B------:R-:W-:-:S07]  /*00e0*/  UIADD3.X UR5, URZ, UR5, URZ, UP1, !UPT ;  /* 0x000000053f057290 */ /* 0x000fce0008ffe43f */
[----:B------:R0:W-:Y:S02]  /*00f0*/  UTMACCTL.PF [UR6] ;  /* 0x00000000060079b9 */ /* 0x0001e40008040000 */
[----:B------:R0:W-:Y:S02]  /*0100*/  UTMACCTL.PF [UR4] ;  /* 0x00000000040079b9 */ /* 0x0001e40008040000 */
[----:B0-----:R-:W-:Y:S01]  /*0110*/  NOP ;  /* 0x0000000000007918 */ /* 0x001fe20000000000 */
.L_x_1:
[----:B------:R-:W-:Y:S05]  /*0120*/  BSYNC B0 ;  /* 0x0000000000007941 */ /* 0x000fea0003800000 */
.L_x_0:
[----:B------:R-:W0:Y:S02]  /*0130*/  SHFL.IDX PT, R3, R2, RZ, 0x1f ;  /* 0x00001fff02037589 */ /* 0x000e2400000e0000 */
[----:B0-----:R-:W-:-:S13]  /*0140*/  ISETP.NE.AND P0, PT, R3, RZ, PT ;  /* 0x000000ff0300720c */ /* 0x001fda0003f05270 */
[----:B------:R-:W-:Y:S05]  /*0150*/  @P0 BRA `(.L_x_2) ;  /* 0x0000000000700947 */ /* 0x000fea0003800000 */
[----:B------:R-:W0:Y:S01]  /*0160*/  S2UR UR8, SR_CgaCtaId ;  /* 0x00000000000879c3 */ /* 0x000e220000008800 */
[----:B------:R-:W-:Y:S01]  /*0170*/  UMOV UR4, 0x400 ;  /* 0x0000040000047882 */ /* 0x000fe20000000000 */
[----:B------:R-:W-:Y:S01]  /*0180*/  UMOV UR5, 0x1 ;  /* 0x0000000100057882 */ /* 0x000fe20000000000 */
[----:B------:R-:W-:Y:S01]  /*0190*/  UMOV UR6, 0x4 ;  /* 0x0000000400067882 */ /* 0x000fe20000000000 */
[----:B------:R-:W-:Y:S01]  /*01a0*/  ELECT P0, URZ, PT ;  /* 0x00000000003f782f */ /* 0x000fe20003800000 */
[----:B------:R-:W-:-:S04]  /*01b0*/  UIADD3 UR6, -UR6, 0x100000, URZ ;  /* 0x0010000006067890 */ /* 0x000fc8000fffe13f */
[----:B------:R-:W-:Y:S02]  /*01c0*/  USHF.L.U32 UR7, UR6, 0xb, URZ ;  /* 0x0000000b06077899 */ /* 0x000fe4000800063f */
[----:B------:R-:W-:Y:S02]  /*01d0*/  USHF.L.U32 UR6, UR6, 0x1, URZ ;  /* 0x0000000106067899 */ /* 0x000fe4000800063f */
[----:B0-----:R-:W-:Y:S02]  /*01e0*/  ULEA UR8, UR8, UR4, 0x18 ;  /* 0x0000000408087291 */ /* 0x001fe4000f8ec03f */
[----:B------:R-:W-:-:S04]  /*01f0*/  UIADD3 UR4, -UR5, 0x100000, URZ ;  /* 0x0010000005047890 */ /* 0x000fc8000fffe13f */
[----:B------:R-:W-:Y:S02]  /*0200*/  USHF.L.U32 UR5, UR4, 0xb, URZ ;  /* 0x0000000b04057899 */ /* 0x000fe4000800063f */
[----:B------:R-:W-:Y:S01]  /*0210*/  USHF.L.U32 UR4, UR4, 0x1, URZ ;  /* 0x0000000104047899 */ /* 0x000fe2000800063f */
[----:B------:R-:W0:Y:S11]  /*0220*/  FENCE.VIEW.ASYNC.S ;  /* 0x00000000000073c6 */ /* 0x000e360000000000 */
[----:B0-----:R0:W1:Y:S01]  /*0230*/  SYNCS.EXCH.64 URZ, [UR8], UR4 ;  /* 0x00000004083f75b2 */ /* 0x0010620008000100 */
[----:B------:R0:W2:Y:S01]  /*0240*/  SYNCS.EXCH.64 URZ, [UR8+0x38], UR6 ;  /* 0x00003806083f75b2 */ /* 0x0000a20008000100 */
[----:B------:R0:W3:Y:S01]  /*0250*/  SYNCS.EXCH.64 URZ, [UR8+0x8], UR4 ;  /* 0x00000804083f75b2 */ /* 0x0000e20008000100 */
[----:B------:R0:W4:Y:S01]  /*0260*/  SYNCS.EXCH.64 URZ, [UR8+0x40], UR6 ;  /* 0x00004006083f75b2 */ /* 0x0001220008000100 */
[----:B------:R0:W0:Y:S01]  /*0270*/  SYNCS.EXCH.64 URZ, [UR8+0x10], UR4 ;  /* 0x00001004083f75b2 */ /* 0x0000220008000100 */
        /* <DEDUP_REMOVED lines=9> */
[----:B------:R-:W-:Y:S01]  /*0310*/  NOP ;  /* 0x0000000000007918 */ /* 0x000fe20000000000 */
.L_x_2:
[----:B------:R-:W5:Y:S01]  /*0320*/  SHFL.IDX PT, R2, R2, RZ, 0x1f ;  /* 0x00001fff02027589 */ /* 0x000f6200000e0000 */
[----:B------:R-:W-:Y:S01]  /*0330*/  SHF.R.S32.HI R5, RZ, 0x1f, R0 ;  /* 0x0000001fff057819 */ /* 0x000fe20000011400 */
[----:B0-----:R-:W0:Y:S01]  /*0340*/  S2UR UR8, SR_CTAID.X ;  /* 0x00000000000879c3 */ /* 0x001e220000002500 */
[----:B------:R-:W-:Y:S01]  /*0350*/  ELECT P0, URZ, PT ;  /* 0x00000000003f782f */ /* 0x000fe20003800000 */
[----:B------:R-:W1:Y:S01]  /*0360*/  S2R R8, SR_CTAID.Y ;  /* 0x0000000000087919 */ /* 0x000e620000002600 */
[----:B------:R-:W-:Y:S01]  /*0370*/  LEA.HI R5, R5, R0, RZ, 0x7 ;  /* 0x0000000005057211 */ /* 0x000fe200078f38ff */
[----:B------:R-:W-:Y:S01]  /*0380*/  ULDC UR4, c[0x0][0x154] ;  /* 0x0000550000047ab9 */ /* 0x000fe20000000800 */
[----:B------:R-:W-:Y:S01]  /*0390*/  NOP ;  /* 0x0000000000007918 */ /* 0x000fe20000000000 */
[----:B------:R-:W-:Y:S01]  /*03a0*/  NOP ;  /* 0x0000000000007918 */ /* 0x000fe20000000000 */
[----:B------:R-:W-:Y:S01]  /*03b0*/  LOP3.LUT R5, R5, 0xffffff80, RZ, 0xc0, !PT ;  /* 0xffffff8005057812 */ /* 0x000fe200078ec0ff */
[----:B------:R-:W2:Y:S04]  /*03c0*/  LDC R14, c[0x0][0x140] ;  /* 0x00005000ff0e7b82 */ /* 0x000ea80000000800 */
[----:B------:R-:W-:-:S04]  /*03d0*/  IMAD.IADD R5, R0, 0x1, -R5 ;  /* 0x0000000100057824 */ /* 0x000fc800078e0a05 */
[----:B------:R-:W3:Y:S01]  /*03e0*/  LDC R19, c[0x0][0x148] ;  /* 0x00005200ff137b82 */ /* 0x000ee20000000800 */
[----:B------:R-:W-:Y:S02]  /*03f0*/  SHF.R.S32.HI R10, RZ, 0x1f, R5 ;  /* 0x0000001fff0a7819 */ /* 0x000fe40000011405 */
[----:B------:R-:W-:Y:S02]  /*0400*/  LOP3.LUT P2, RZ, R5, 0x7, RZ, 0xc0, !PT ;  /* 0x0000000705ff7812 */ /* 0x000fe4000784c0ff */
[----:B------:R-:W-:Y:S02]  /*0410*/  LEA.HI R10, R10, R5, RZ, 0x3 ;  /* 0x000000050a0a7211 */ /* 0x000fe400078f18ff */
[----:B-----5:R-:W-:Y:S01]  /*0420*/  ISETP.NE.OR P0, PT, R2, RZ, !P0 ;  /* 0x000000ff0200720c */ /* 0x020fe20004705670 */
[----:B------:R-:W5:Y:S01]  /*0430*/  LDC R12, c[0x0][0x144] ;  /* 0x00005100ff0c7b82 */ /* 0x000f620000000800 */
[--C-:B------:R-:W-:Y:S02]  /*0440*/  SHF.R.S32.HI R2, RZ, 0x3, R10.reuse ;  /* 0x00000003ff027819 */ /* 0x100fe4000001140a */
[----:B------:R-:W-:-:S02]  /*0450*/  SHF.R.S32.HI R7, RZ, 0x1f, R10 ;  /* 0x0000001fff077819 */ /* 0x000fc4000001140a */
[----:B------:R-:W-:Y:S02]  /*0460*/  SHF.R.S32.HI R10, RZ, 0x1f, R3 ;  /* 0x0000001fff0a7819 */ /* 0x000fe40000011403 */
[----:B------:R-:W-:Y:S02]  /*0470*/  LEA.HI R7, R7, R2, RZ, 0x2 ;  /* 0x0000000207077211 */ /* 0x000fe400078f10ff */
[----:B------:R-:W-:Y:S02]  /*0480*/  LEA.HI R10, R10, R3, RZ, 0x2 ;  /* 0x000000030a0a7211 */ /* 0x000fe400078f10ff */
[----:B------:R-:W-:Y:S01]  /*0490*/  LOP3.LUT R7, R7, 0xfffffffc, RZ, 0xc0, !PT ;  /* 0xfffffffc07077812 */ /* 0x000fe200078ec0ff */
[----:B------:R-:W-:Y:S01]  /*04a0*/  VOTEU.ALL UP0, P0 ;  /* 0x00000000003f7886 */ /* 0x000fe20000000000 */
[----:B-1----:R-:W-:Y:S01]  /*04b0*/  I2FP.F32.U32 R11, R8 ;  /* 0x00000008000b7245 */ /* 0x002fe20000201000 */
[----:B------:R-:W-:Y:S01]  /*04c0*/  VOTEU.ALL UP1, P0 ;  /* 0x00000000003f7886 */ /* 0x000fe20000020000 */
[----:B------:R-:W-:Y:S01]  /*04d0*/  LOP3.LUT R10, R10, 0x3ffffffc, RZ, 0xc0, !PT ;  /* 0x3ffffffc0a0a7812 */ /* 0x000fe200078ec0ff */
[----:B------:R-:W-:Y:S01]  /*04e0*/  IMAD.IADD R7, R2, 0x1, -R7 ;  /* 0x0000000102077824 */ /* 0x000fe200078e0a07 */
[----:B------:R-:W1:Y:S01]  /*04f0*/  @!UP0 S2UR UR7, SR_CgaCtaId ;  /* 0x00000000000789c3 */ /* 0x000e620000008800 */
[----:B0-----:R-:W-:Y:S01]  /*0500*/  I2FP.F32.U32 R2, UR8 ;  /* 0x0000000800027c45 */ /* 0x001fe20008201000 */
[----:B------:R-:W-:Y:S01]  /*0510*/  FMUL R13, R11, UR4 ;  /* 0x000000040b0d7c20 */ /* 0x000fe20008400000 */
[----:B------:R-:W-:Y:S01]  /*0520*/  ULDC UR4, c[0x0][0x150] ;  /* 0x0000540000047ab9 */ /* 0x000fe20000000800 */
[----:B------:R-:W-:Y:S01]  /*0530*/  IMAD.IADD R10, R3, 0x1, -R10 ;  /* 0x00000001030a7824 */ /* 0x000fe200078e0a0a */
[----:B------:R-:W-:Y:S01]  /*0540*/  SHF.R.S32.HI R3, RZ, 0x1f, R6 ;  /* 0x0000001fff037819 */ /* 0x000fe20000011406 */
[----:B------:R-:W-:Y:S01]  /*0550*/  FMUL R11, R2, UR4 ;  /* 0x00000004020b7c20 */ /* 0x000fe20008400000 */
[----:B------:R-:W-:Y:S01]  /*0560*/  UMOV UR4, 0x20 ;  /* 0x0000002000047882 */ /* 0x000fe20000000000 */
[----:B------:R-:W0:Y:S01]  /*0570*/  F2I.U32.TRUNC.NTZ R13, R13 ;  /* 0x0000000d000d7305 */ /* 0x000e22000020f000 */
[----:B------:R-:W-:Y:S01]  /*0580*/  LEA.HI R3, R3, R6, RZ, 0x2 ;  /* 0x0000000603037211 */ /* 0x000fe200078f10ff */
[----:B------:R-:W-:Y:S01]  /*0590*/  IMAD R7, R10, 0x4, R7 ;  /* 0x000000040a077824 */ /* 0x000fe200078e0207 */
[----:B------:R-:W-:Y:S01]  /*05a0*/  @!UP0 UMOV UR6, 0x400 ;  /* 0x0000040000068882 */ /* 0x000fe20000000000 */
[----:B------:R-:W-:-:S04]  /*05b0*/  @!UP0 UIADD3 UR4, -UR4, 0x100000, URZ ;  /* 0x0010000004048890 */ /* 0x000fc8000fffe13f */
[----:B------:R-:W-:Y:S02]  /*05c0*/  @!UP0 USHF.L.U32 UR5, UR4, 0xb, URZ ;  /* 0x0000000b04058899 */ /* 0x000fe4000800063f */
[----:B------:R-:W-:Y:S01]  /*05d0*/  @!UP0 USHF.L.U32 UR4, UR4, 0x1, URZ ;  /* 0x0000000104048899 */ /* 0x000fe2000800063f */
[----:B------:R-:W-:Y:S01]  /*05e0*/  LOP3.LUT R3, R3, 0xfffffffc, RZ, 0xc0, !PT ;  /* 0xfffffffc03037812 */ /* 0x000fe200078ec0ff */
[C---:B------:R-:W-:Y:S01]  /*05f0*/  IMAD.SHL.U32 R2, R7.reuse, 0x4, RZ ;  /* 0x0000000407027824 */ /* 0x040fe200078e00ff */
[----:B--2---:R-:W-:Y:S01]  /*0600*/  ISETP.EQ.U32.AND P4, PT, R14, 0x1, PT ;  /* 0x000000010e00780c */ /* 0x004fe20003f82070 */
[----:B------:R-:W2:Y:S01]  /*0610*/  F2I.U32.TRUNC.NTZ R11, R11 ;  /* 0x0000000b000b7305 */ /* 0x000ea2000020f000 */
[----:B------:R-:W-:Y:S02]  /*0620*/  VIADD R10, R4, 0xffffffff ;  /* 0xffffffff040a7836 */ /* 0x000fe40000000000 */
[----:B------:R-:W-:Y:S01]  /*0630*/  IMAD.IADD R6, R6, 0x1, -R3 ;  /* 0x0000000106067824 */ /* 0x000fe200078e0a03 */
[----:B------:R-:W-:-:S02]  /*0640*/  LOP3.LUT R5, R7, 0xc, R2, 0x78, !PT ;  /* 0x0000000c07057812 */ /* 0x000fc400078e7802 */
[----:B------:R-:W-:Y:S01]  /*0650*/  ISETP.GE.U32.AND P5, PT, R10, 0x2, PT ;  /* 0x000000020a00780c */ /* 0x000fe20003fa6070 */
[----:B0-----:R-:W-:Y:S01]  /*0660*/  IMAD.MOV R20, RZ, RZ, -R13 ;  /* 0x000000ffff147224 */ /* 0x001fe200078e0a0d */
[----:B-1----:R-:W-:Y:S01]  /*0670*/  @!UP0 ULEA UR6, UR7, UR6, 0x18 ;  /* 0x0000000607068291 */ /* 0x002fe2000f8ec03f */
[C---:B------:R-:W-:Y:S01]  /*0680*/  ISETP.NE.AND P1, PT, R6.reuse, 0x3, PT ;  /* 0x000000030600780c */ /* 0x040fe20003f25270 */
[----:B------:R-:W-:Y:S01]  /*0690*/  VOTEU.ALL UP0, P0 ;  /* 0x00000000003f7886 */ /* 0x000fe20000000000 */
[----:B---3--:R-:W-:Y:S01]  /*06a0*/  IMAD R2, R19, R20, R8 ;  /* 0x0000001413027224 */ /* 0x008fe200078e0208 */
[----:B------:R-:W-:Y:S02]  /*06b0*/  ISETP.LT.U32.AND P0, PT, R5, 0x2, !P2 ;  /* 0x000000020500780c */ /* 0x000fe40005701070 */
[----:B------:R-:W-:Y:S01]  /*06c0*/  ISETP.EQ.OR P1, PT, R6, RZ, !P1 ;  /* 0x000000ff0600720c */ /* 0x000fe20004f22670 */
[----:B--2---:R-:W-:Y:S01]  /*06d0*/  IMAD.MOV R11, RZ, RZ, -R11 ;  /* 0x000000ffff0b7224 */ /* 0x004fe200078e0a0b */
[----:B------:R-:W-:-:S02]  /*06e0*/  ISETP.NE.AND P3, PT, R2, R5, PT ;  /* 0x000000050200720c */ /* 0x000fc40003f65270 */
[----:B------:R-:W-:Y:S01]  /*06f0*/  ISETP.EQ.AND P1, PT, R4, RZ, P1 ;  /* 0x000000ff0400720c */ /* 0x000fe20000f22270 */
[----:B-----5:R-:W-:Y:S01]  /*0700*/  IMAD R11, R12, R11, UR8 ;  /* 0x000000080c0b7e24 */ /* 0x020fe2000f8e020b */
[----:B------:R-:W-:Y:S01]  /*0710*/  ISETP.NE.AND P2, PT, R4, RZ, PT ;  /* 0x000000ff0400720c */ /* 0x000fe20003f45270 */
[----:B------:R-:W0:Y:S02]  /*0720*/  FENCE.VIEW.ASYNC.S ;  /* 0x00000000000073c6 */ /* 0x000e240000000000 */
[----:B0-----:R0:W1:Y:S01]  /*0730*/  @!UP0 SYNCS.EXCH.64 URZ, [UR6+0x80], UR4 ;  /* 0x00008004063f85b2 */ /* 0x0010620008000100 */
[----:B------:R-:W-:Y:S02]  /*0740*/  SEL R4, RZ, 0x1, !P1 ;  /* 0x00000001ff047807 */ /* 0x000fe40004800000 */
[----:B------:R-:W-:Y:S02]  /*0750*/  ISETP.EQ.OR P3, PT, R11, RZ, !P3 ;  /* 0x000000ff0b00720c */ /* 0x000fe40005f62670 */
[----:B------:R-:W-:-:S02]  /*0760*/  SEL R4, R4, 0x2, P5 ;  /* 0x0000000204047807 */ /* 0x000fc40002800000 */
[----:B------:R-:W-:Y:S01]  /*0770*/  PLOP3.LUT P0, PT, P0, P3, PT, 0x80, 0x0 ;  /* 0x000000000000781c */ /* 0x000fe20000707070 */
[----:B------:R0:W2:Y:S01]  /*0780*/  @!UP1 SYNCS.EXCH.64 URZ, [UR6+0x88], UR4 ;  /* 0x00008804063f95b2 */ /* 0x0000a20008000100 */
[----:B------:R-:W-:Y:S01]  /*0790*/  NOP ;  /* 0x0000000000007918 */ /* 0x000fe20000000000 */
[----:B------:R-:W-:Y:S10]  /*07a0*/  @!P4 BRA `(.L_x_3) ;  /* 0x000000000008c947 */ /* 0x000ff40003800000 */
[----:B-12-4-:R-:W-:Y:S01]  /*07b0*/  UCGABAR_ARV ;  /* 0x00000000000079c7 */ /* 0x016fe20008000000 */
[----:B------:R-:W-:Y:S05]  /*07c0*/  BRA `(.L_x_4) ;  /* 0x0000000000047947 */ /* 0x000fea0003800000 */
.L_x_3:
[----:B-12-4-:R-:W-:Y:S01]  /*07d0*/  NOP ;  /* 0x0000000000007918 */ /* 0x016fe20000000000 */
.L_x_4:
[----:B------:R-:W1:Y:S01]  /*07e0*/  LDC R2, c[0x0][0x65c] ;  /* 0x00019700ff027b82 */ /* 0x000e620000000800 */
[----:B------:R-:W-:Y:S01]  /*07f0*/  IMAD.MOV.U32 R3, RZ, RZ, RZ ;  /* 0x000000ffff037224 */ /* 0x000fe200078e00ff */
[----:B-1----:R-:W-:Y:S01]  /*0800*/  ISETP.NE.AND P3, PT, R2, 0x1, PT ;  /* 0x000000010200780c */ /* 0x002fe20003f65270 */
[----:B------:R-:W-:-:S12]  /*0810*/  IMAD.U32 R2, RZ, RZ, UR8 ;  /* 0x00000008ff027e24 */ /* 0x000fd8000f8e00ff */
[----:B------:R-:W1:Y:S01]  /*0820*/  @P3 LDC R15, c[0x0][0x10] ;  /* 0x00000400ff0f3b82 */ /* 0x000e620000000800 */
[----:B------:R-:W-:Y:S02]  /*0830*/  @P3 IMAD.MOV.U32 R9, RZ, RZ, RZ ;  /* 0x000000ffff093224 */ /* 0x000fe400078e00ff */
[----:B------:R-:W-:-:S05]  /*0840*/  @P3 IMAD.MOV.U32 R7, RZ, RZ, RZ ;  /* 0x000000ffff073224 */ /* 0x000fca00078e00ff */
[----:B------:R-:W2:Y:S01]  /*0850*/  @!P3 LDC R13, c[0x0][0xc] ;  /* 0x00000300ff0dbb82 */ /* 0x000ea20000000800 */
[----:B-1----:R-:W-:-:S04]  /*0860*/  @P3 IMAD.WIDE.U32 R14, R15, UR8, R8 ;  /* 0x000000080f0e3c25 */ /* 0x002fc8000f8e0008 */
[----:B--2---:R-:W-:-:S04]  /*0870*/  @!P3 IMAD.WIDE.U32 R12, R8, R13, R2 ;  /* 0x0000000d080cb225 */ /* 0x004fc800078e0002 */
[----:B------:R-:W-:Y:S02]  /*0880*/  @P3 IMAD.MOV.U32 R2, RZ, RZ, R14 ;  /* 0x000000ffff023224 */ /* 0x000fe400078e000e */
[----:B------:R-:W-:Y:S02]  /*0890*/  @P3 IMAD.IADD R3, R15, 0x1, R7 ;  /* 0x000000010f033824 */ /* 0x000fe400078e0207 */
[----:B------:R-:W-:Y:S02]  /*08a0*/  @!P3 IMAD.MOV.U32 R2, RZ, RZ, R12 ;  /* 0x000000ffff02b224 */ /* 0x000fe400078e000c */
[----:B------:R-:W-:Y:S01]  /*08b0*/  @!P3 IMAD.MOV.U32 R3, RZ, RZ, R13 ;  /* 0x000000ffff03b224 */ /* 0x000fe200078e000d */
[----:B------:R-:W-:Y:S06]  /*08c0*/  @!P4 BRA `(.L_x_5) ;  /* 0x00000000000cc947 */ /* 0x000fec0003800000 */
[----:B------:R-:W-:Y:S01]  /*08d0*/  UCGABAR_WAIT ;  /* 0x0000000000007dc7 */ /* 0x000fe20008000000 */
[----:B------:R-:W-:Y:S01]  /*08e0*/  CCTL.IVALL ;  /* 0x00000000ff00798f */ /* 0x000fe20002000000 */
[----:B------:R-:W-:Y:S05]  /*08f0*/  BRA `(.L_x_6) ;  /* 0x0000000000047947 */ /* 0x000fea0003800000 */
.L_x_5:
[----:B------:R-:W-:Y:S06]  /*0900*/  BAR.SYNC.DEFER_BLOCKING 0x0 ;  /* 0x0000000000007b1d */ /* 0x000fec0000010000 */
.L_x_6:
[----:B------:R-:W-:Y:S05]  /*0910*/  @!P2 BRA `(.L_x_7) ;  /* 0x0000007400a0a947 */ /* 0x000fea0003800000 */
[----:B------:R-:W-:-:S13]  /*0920*/  ISETP.GT.U32.AND P1, PT, R10, 0x1, PT ;  /* 0x000000010a00780c */ /* 0x000fda0003f24070 */
[----:B0-----:R-:W-:Y:S05]  /*0930*/  @P1 EXIT ;  /* 0x000000000000194d */ /* 0x001fea0003800000 */
[----:B------:R-:W-:Y:S01]  /*0940*/  ULDC.64 UR4, c[0x0][0x650] ;  /* 0x0001940000047ab9 */ /* 0x000fe20000000a00 */
[----:B------:R-:W-:Y:S01]  /*0950*/  PRMT R14, RZ, 0x7610, R14 ;  /* 0x00007610ff0e7816 */ /* 0x000fe2000000000e */
[----:B------:R-:W-:Y:S01]  /*0960*/  IMAD.MOV.U32 R7, RZ, RZ, -0x1 ;  /* 0xffffffffff077424 */ /* 0x000fe200078e00ff */
[----:B------:R-:W-:Y:S01]  /*0970*/  ISETP.GE.U32.AND P1, PT, R2, UR4, PT ;  /* 0x0000000402007c0c */ /* 0x000fe2000bf26070 */
[----:B------:R-:W-:Y:S02]  /*0980*/  IMAD.MOV.U32 R10, RZ, RZ, -0x1 ;  /* 0xffffffffff0a7424 */ /* 0x000fe400078e00ff */
[----:B------:R-:W-:Y:S01]  /*0990*/  IMAD.MOV.U32 R6, RZ, RZ, -0x1 ;  /* 0xffffffffff067424 */ /* 0x000fe200078e00ff */
[----:B------:R-:W-:-:S13]  /*09a0*/  ISETP.GE.U32.AND.EX P1, PT, R3, UR5, PT, P1 ;  /* 0x0000000503007c0c */ /* 0x000fda000bf26110 */
[----:B------:R-:W-:Y:S05]  /*09b0*/  @P1 BRA `(.L_x_8) ;  /* 0x0000000400281947 */ /* 0x000fea0003800000 */
[----:B------:R-:W0:Y:S01]  /*09c0*/  LDC.64 R22, c[0x0][0x628] ;  /* 0x00018a00ff167b82 */ /* 0x000e220000000a00 */
[----:B------:R-:W-:Y:S02]  /*09d0*/  IMAD.MOV.U32 R6, RZ, RZ, R2 ;  /* 0x000000ffff067224 */ /* 0x000fe400078e0002 */
[----:B------:R-:W-:-:S05]  /*09e0*/  IMAD.MOV.U32 R7, RZ, RZ, R3 ;  /* 0x000000ffff077224 */ /* 0x000fca00078e0003 */
[----:B------:R-:W1:Y:S08]  /*09f0*/  LDC R10, c[0x0][0x630] ;  /* 0x00018c00ff0a7b82 */ /* 0x000e700000000800 */
[----:B------:R-:W2:Y:S01]  /*0a00*/  LDC.64 R24, c[0x0][0x620] ;  /* 0x00018800ff187b82 */ /* 0x000ea20000000a00 */
[----:B0-----:R-:W-:-:S04]  /*0a10*/  ISETP.NE.U32.AND P1, PT, R22, RZ, PT ;  /* 0x000000ff1600720c */ /* 0x001fc80003f25070 */
[----:B------:R-:W-:-:S13]  /*0a20*/  ISETP.NE.AND.EX P1, PT, R23, RZ, PT, P1 ;  /* 0x000000ff1700720c */ /* 0x000fda0003f25310 */
[----:B-12---:R-:W-:Y:S05]  /*0a30*/  @!P1 BRA `(.L_x_9) ;  /* 0x0000000000289947 */ /* 0x006fea0003800000 */
[----:B------:R-:W0:Y:S02]  /*0a40*/  LDC R15, c[0x0][0x634] ;  /* 0x00018d00ff0f7b82 */ /* 0x000e240000000800 */
[----:B0-----:R-:W-:-:S05]  /*0a50*/  IADD3 R15, P1, R2, R15, RZ ;  /* 0x0000000f020f7210 */ /* 0x001fca0007f3e0ff */
[----:B------:R-:W-:-:S04]  /*0a60*/  IMAD.X R17, RZ, RZ, R3, P1 ;  /* 0x000000ffff117224 */ /* 0x000fc800008e0603 */
[----:B------:R-:W-:-:S04]  /*0a70*/  IMAD.WIDE.U32 R6, R17, R22, RZ ;  /* 0x0000001611067225 */ /* 0x000fc800078e00ff */
[----:B------:R-:W-:-:S04]  /*0a80*/  IMAD.WIDE.U32 R12, P1, R15, R23, R6 ;  /* 0x000000170f0c7225 */ /* 0x000fc80007820006 */
[----:B------:R-:W-:-:S04]  /*0a90*/  IMAD.WIDE.U32 R6, R15, R22, RZ ;  /* 0x000000160f067225 */ /* 0x000fc800078e00ff */
[----:B------:R-:W-:Y:S01]  /*0aa0*/  IMAD.X R15, RZ, RZ, RZ, P1 ;  /* 0x000000ffff0f7224 */ /* 0x000fe200008e06ff */
[----:B------:R-:W-:Y:S01]  /*0ab0*/  IADD3 RZ, P1, R7, R12, RZ ;  /* 0x0000000c07ff7210 */ /* 0x000fe20007f3e0ff */
[----:B------:R-:W-:-:S04]  /*0ac0*/  IMAD.MOV.U32 R14, RZ, RZ, R13 ;  /* 0x000000ffff0e7224 */ /* 0x000fc800078e000d */
[----:B------:R-:W-:-:S08]  /*0ad0*/  IMAD.WIDE.U32.X R6, R17, R23, R14, P1 ;  /* 0x0000001711067225 */ /* 0x000fd000008e040e */
.L_x_9:
[----:B------:R-:W0:Y:S01]  /*0ae0*/  LDC.64 R22, c[0x0][0x640] ;  /* 0x00019000ff167b82 */ /* 0x000e220000000a00 */
[--C-:B------:R-:W-:Y:S01]  /*0af0*/  SHF.R.U64 R26, R6, R10, R7.reuse ;  /* 0x0000000a061a7219 */ /* 0x100fe20000001207 */
[----:B------:R-:W-:Y:S01]  /*0b00*/  IMAD R20, R19, R20, R8 ;  /* 0x0000001413147224 */ /* 0x000fe200078e0208 */
[----:B------:R-:W-:Y:S01]  /*0b10*/  SHF.R.U32.HI R6, RZ, R10, R7 ;  /* 0x0000000aff067219 */ /* 0x000fe20000011607 */
[----:B------:R-:W-:Y:S01]  /*0b20*/  IMAD.MOV.U32 R19, RZ, RZ, 0x1 ;  /* 0x00000001ff137424 */ /* 0x000fe200078e00ff */
[----:B------:R-:W-:-:S03]  /*0b30*/  IADD3 R9, P1, RZ, -R26, RZ ;  /* 0x8000001aff097210 */ /* 0x000fc60007f3e0ff */
[----:B------:R-:W1:Y:S02]  /*0b40*/  LDC R12, c[0x0][0x618] ;  /* 0x00018600ff0c7b82 */ /* 0x000e640000000800 */
[----:B------:R-:W-:-:S04]  /*0b50*/  IMAD.X R7, RZ, RZ, ~R6, P1 ;  /* 0x000000ffff077224 */ /* 0x000fc800008e0e06 */
[-C--:B------:R-:W-:Y:S02]  /*0b60*/  IMAD R10, R7, R24.reuse, RZ ;  /* 0x00000018070a7224 */ /* 0x080fe400078e02ff */
[----:B------:R-:W2:Y:S01]  /*0b70*/  LDC R16, c[0x0][0x608] ;  /* 0x00018200ff107b82 */ /* 0x000ea20000000800 */
[----:B------:R-:W-:-:S04]  /*0b80*/  IMAD.WIDE.U32 R6, R9, R24, R2 ;  /* 0x0000001809067225 */ /* 0x000fc800078e0002 */
[----:B------:R-:W-:-:S03]  /*0b90*/  IMAD R9, R9, R25, R10 ;  /* 0x0000001909097224 */ /* 0x000fc600078e020a */
[----:B------:R-:W3:Y:S01]  /*0ba0*/  LDC R18, c[0x0][0x658] ;  /* 0x00019600ff127b82 */ /* 0x000ee20000000800 */
[----:B------:R-:W-:Y:S01]  /*0bb0*/  IMAD.IADD R7, R7, 0x1, R9 ;  /* 0x0000000107077824 */ /* 0x000fe200078e0209 */
[----:B0-----:R-:W-:Y:S01]  /*0bc0*/  ISETP.NE.U32.AND P1, PT, R22, RZ, PT ;  /* 0x000000ff1600720c */ /* 0x001fe20003f25070 */
[----:B------:R-:W-:-:S03]  /*0bd0*/  IMAD.MOV.U32 R9, RZ, RZ, -0x1 ;  /* 0xffffffffff097424 */ /* 0x000fc600078e00ff */
[----:B------:R-:W-:Y:S02]  /*0be0*/  ISETP.NE.AND.EX P1, PT, R23, RZ, PT, P1 ;  /* 0x000000ff1700720c */ /* 0x000fe40003f25310 */
[----:B------:R-:W0:Y:S01]  /*0bf0*/  LDC R17, c[0x0][0x600] ;  /* 0x00018000ff117b82 */ /* 0x000e220000000800 */
[-CC-:B-1----:R-:W-:Y:S02]  /*0c00*/  SHF.R.U64 R14, R6, R12.reuse, R7.reuse ;  /* 0x0000000c060e7219 */ /* 0x182fe40000001207 */
[----:B------:R-:W-:-:S05]  /*0c10*/  SHF.R.U32.HI R7, RZ, R12, R7 ;  /* 0x0000000cff077219 */ /* 0x000fca0000011607 */
[----:B------:R-:W1:Y:S01]  /*0c20*/  LDC R21, c[0x0][0x648] ;  /* 0x00019200ff157b82 */ /* 0x000e620000000800 */
[-CC-:B--2---:R-:W-:Y:S02]  /*0c30*/  SHF.R.U64 R27, R14, R16.reuse, R7.reuse ;  /* 0x000000100e1b7219 */ /* 0x184fe40000001207 */
[----:B------:R-:W-:-:S05]  /*0c40*/  SHF.R.U32.HI R7, RZ, R16, R7 ;  /* 0x00000010ff077219 */ /* 0x000fca0000011607 */
[----:B------:R-:W2:Y:S01]  /*0c50*/  LDC R25, c[0x0][0x638] ;  /* 0x00018e00ff197b82 */ /* 0x000ea20000000800 */
[-C--:B---3--:R-:W-:Y:S02]  /*0c60*/  SHF.L.U32 R6, R9, R18.reuse, RZ ;  /* 0x0000001209067219 */ /* 0x088fe400000006ff */
[--C-:B------:R-:W-:Y:S02]  /*0c70*/  SHF.R.U64 R16, R27, R18, R7.reuse ;  /* 0x000000121b107219 */ /* 0x100fe40000001207 */
[----:B------:R-:W-:Y:S02]  /*0c80*/  LOP3.LUT R10, RZ, R6, RZ, 0x33, !PT ;  /* 0x00000006ff0a7212 */ /* 0x000fe400078e33ff */
[----:B------:R-:W-:Y:S01]  /*0c90*/  SHF.R.U32.HI R7, RZ, R18, R7 ;  /* 0x00000012ff077219 */ /* 0x000fe20000011607 */
[----:B------:R-:W3:Y:S01]  /*0ca0*/  LDC R24, c[0x0][0x610] ;  /* 0x00018400ff187b82 */ /* 0x000ee20000000800 */
[----:B------:R-:W-:Y:S01]  /*0cb0*/  IMAD.MOV.U32 R6, RZ, RZ, R16 ;  /* 0x000000ffff067224 */ /* 0x000fe200078e0010 */
[----:B------:R-:W-:Y:S06]  /*0cc0*/  @!P1 BRA `(.L_x_10) ;  /* 0x0000000000289947 */ /* 0x000fec0003800000 */
[----:B------:R-:W4:Y:S02]  /*0cd0*/  LDC R13, c[0x0][0x64c] ;  /* 0x00019300ff0d7b82 */ /* 0x000f240000000800 */
[----:B----4-:R-:W-:-:S05]  /*0ce0*/  IADD3 R13, P1, R16, R13, RZ ;  /* 0x0000000d100d7210 */ /* 0x010fca0007f3e0ff */
        /* <DEDUP_REMOVED lines=8> */
.L_x_10:
[----:B-1----:R-:W-:Y:S01]  /*0d70*/  SHF.R.U64 R8, R6, R21, R7 ;  /* 0x0000001506087219 */ /* 0x002fe20000001207 */
[----:B0-----:R-:W-:Y:S01]  /*0d80*/  VIADD R9, R17, 0xffffffff ;  /* 0xffffffff11097836 */ /* 0x001fe20000000000 */
[----:B------:R-:W-:Y:S02]  /*0d90*/  SHF.L.U32 R6, R19, R18, RZ ;  /* 0x0000001213067219 */ /* 0x000fe400000006ff */
[----:B------:R-:W-:Y:S01]  /*0da0*/  LOP3.LUT R7, R27, R10, RZ, 0xc0, !PT ;  /* 0x0000000a1b077212 */ /* 0x000fe200078ec0ff */
[----:B------:R-:W-:Y:S01]  /*0db0*/  IMAD.MOV R10, RZ, RZ, -R8 ;  /* 0x000000ffff0a7224 */ /* 0x000fe200078e0a08 */
[----:B------:R-:W-:Y:S02]  /*0dc0*/  SEL R11, R11, R20, !P3 ;  /* 0x000000140b0b7207 */ /* 0x000fe40005800000 */
[----:B------:R-:W-:Y:S01]  /*0dd0*/  LOP3.LUT R9, R14, R9, RZ, 0xc0, !PT ;  /* 0x000000090e097212 */ /* 0x000fe200078ec0ff */
[----:B------:R-:W-:Y:S02]  /*0de0*/  IMAD R8, R6, R8, R7 ;  /* 0x0000000806087224 */ /* 0x000fe400078e0207 */
[----:B--2---:R-:W-:-:S02]  /*0df0*/  IMAD R6, R10, R25, R16 ;  /* 0x000000190a067224 */ /* 0x004fc400078e0210 */
[----:B---3--:R-:W-:Y:S02]  /*0e00*/  IMAD R11, R8, R24, R11 ;  /* 0x00000018080b7224 */ /* 0x008fe400078e020b */
[----:B------:R-:W-:Y:S02]  /*0e10*/  IMAD R6, R6, R17, R9 ;  /* 0x0000001106067224 */ /* 0x000fe400078e0209 */
[----:B------:R-:W-:-:S03]  /*0e20*/  IMAD.MOV.U32 R14, RZ, RZ, 0x1 ;  /* 0x00000001ff0e7424 */ /* 0x000fc600078e00ff */
[----:B------:R-:W-:Y:S02]  /*0e30*/  SEL R10, R6, R11, !P3 ;  /* 0x0000000b060a7207 */ /* 0x000fe40005800000 */
[----:B------:R-:W-:Y:S01]  /*0e40*/  SEL R7, R11, R6, !P3 ;  /* 0x000000060b077207 */ /* 0x000fe20005800000 */
[----:B------:R-:W-:-:S07]  /*0e50*/  IMAD.MOV.U32 R6, RZ, RZ, R26 ;  /* 0x000000ffff067224 */ /* 0x000fce00078e001a */
.L_x_8:
[----:B------:R-:W-:-:S08]  /*0e60*/  NOP ;  /* 0x0000000000007918 */ /* 0x000fd00000000000 */
[----:B------:R-:W0:Y:S02]  /*0e70*/  USETMAXREG.TRY_ALLOC.CTAPOOL UP0, 0xe8 ;  /* 0x000000e8000079c8 */ /* 0x000e240008000600 */
[----:B0-----:R-:W-:-:S13]  /*0e80*/  PLOP3.LUT P1, PT, PT, PT, UP0, 0x80, 0x0 ;  /* 0x000000000000781c */ /* 0x001fda0003f2f008 */
[----:B------:R-:W-:Y:S05]  /*0e90*/  @!P1 BRA `(.L_x_8) ;  /* 0xfffffffc00f09947 */ /* 0x000fea000383ffff */
[----:B------:R-:W-:Y:S01]  /*0ea0*/  ULDC.64 UR4, c[0x0][0x598] ;  /* 0x0001660000047ab9 */ /* 0x000fe20000000a00 */
[----:B------:R-:W-:Y:S01]  /*0eb0*/  ULDC.64 UR16, c[0x0][0x208] ;  /* 0x0000820000107ab9 */ /* 0x000fe20000000a00 */
[----:B------:R-:W-:-:S04]  /*0ec0*/  ISETP.NE.U32.AND P1, PT, RZ, UR4, PT ;  /* 0x00000004ff007c0c */ /* 0x000fc8000bf25070 */
[----:B------:R-:W-:-:S13]  /*0ed0*/  ISETP.NE.AND.EX P1, PT, RZ, UR5, PT, P1 ;  /* 0x00000005ff007c0c */ /* 0x000fda000bf25310 */
[----:B------:R-:W-:Y:S05]  /*0ee0*/  @!P1 BRA `(.L_x_11) ;  /* 0x00000000001c9947 */ /* 0x000fea0003800000 */
[----:B------:R-:W0:Y:S02]  /*0ef0*/  LDC.64 R8, c[0x0][0x598] ;  /* 0x00016600ff087b82 */ /* 0x000e240000000a00 */
[----:B0-----:R-:W2:Y:S02]  /*0f00*/  LDG.E.64 R8, desc[UR16][R8.64] ;  /* 0x0000001008087981 */ /* 0x001ea4000c1e1b00 */
[----:B--2---:R-:W-:-:S04]  /*0f10*/  ISETP.NE.U32.AND P1, PT, R8, RZ, PT ;  /* 0x000000ff0800720c */ /* 0x004fc80003f25070 */
[----:B------:R-:W-:-:S13]  /*0f20*/  ISETP.NE.AND.EX P1, PT, R9, RZ, PT, P1 ;  /* 0x000000ff0900720c */ /* 0x000fda0003f25310 */
[----:B------:R-:W-:Y:S05]  /*0f30*/  @!P1 BRA `(.L_x_11) ;  /* 0x0000000000089947 */ /* 0x000fea0003800000 */
[----:B------:R0:W5:Y:S01]  /*0f40*/  LD.E R8, desc[UR16][R8.64] ;  /* 0x0000001008087980 */ /* 0x000162000c101900 */
[----:B------:R-:W-:Y:S05]  /*0f50*/  BRA `(.L_x_12) ;  /* 0x0000000000207947 */ /* 0x000fea0003800000 */
.L_x_11:
[----:B------:R-:W-:Y:S02]  /*0f60*/  ULDC.64 UR4, c[0x0][0x588] ;  /* 0x0001620000047ab9 */ /* 0x000fe40000000a00 */
[----:B------:R-:W-:-:S04]  /*0f70*/  ISETP.NE.U32.AND P1, PT, RZ, UR4, PT ;  /* 0x00000004ff007c0c */ /* 0x000fc8000bf25070 */
[----:B------:R-:W-:-:S13]  /*0f80*/  ISETP.NE.AND.EX P1, PT, RZ, UR5, PT, P1 ;  /* 0x00000005ff007c0c */ /* 0x000fda000bf25310 */
[----:B------:R-:W-:Y:S05]  /*0f90*/  @!P1 BRA `(.L_x_13) ;  /* 0x00000000000c9947 */ /* 0x000fea0003800000 */
[----:B------:R-:W0:Y:S02]  /*0fa0*/  LDC.64 R8, c[0x0][0x588] ;  /* 0x00016200ff087b82 */ /* 0x000e240000000a00 */
[----:B0-----:R1:W5:Y:S01]  /*0fb0*/  LDG.E R8, desc[UR16][R8.64] ;  /* 0x0000001008087981 */ /* 0x001362000c1e1900 */
[----:B------:R-:W-:Y:S05]  /*0fc0*/  BRA `(.L_x_12) ;  /* 0x0000000000047947 */ /* 0x000fea0003800000 */
.L_x_13:
[----:B------:R-:W2:Y:S02]  /*0fd0*/  LDC R8, c[0x0][0x580] ;  /* 0x00016000ff087b82 */ /* 0x000ea40000000800 */
.L_x_12:
[----:B------:R-:W-:Y:S02]  /*0fe0*/  ULDC.64 UR4, c[0x0][0x5a0] ;  /* 0x0001680000047ab9 */ /* 0x000fe40000000a00 */
[----:B------:R-:W-:-:S04]  /*0ff0*/  ISETP.NE.U32.AND P1, PT, RZ, UR4, PT ;  /* 0x00000004ff007c0c */ /* 0x000fc8000bf25070 */
[----:B------:R-:W-:-:S13]  /*1000*/  ISETP.NE.AND.EX P1, PT, RZ, UR5, PT, P1 ;  /* 0x00000005ff007c0c */ /* 0x000fda000bf25310 */
[----:B------:R-:W-:Y:S05]  /*1010*/  @!P1 BRA `(.L_x_14) ;  /* 0x00000000001c9947 */ /* 0x000fea0003800000 */
[----:B------:R-:W3:Y:S02]  /*1020*/  LDC.64 R12, c[0x0][0x5a0] ;  /* 0x00016800ff0c7b82 */ /* 0x000ee40000000a00 */
[----:B---3--:R-:W3:Y:S02]  /*1030*/  LDG.E.64 R12, desc[UR16][R12.64] ;  /* 0x000000100c0c7981 */ /* 0x008ee4000c1e1b00 */
[----:B---3--:R-:W-:-:S04]  /*1040*/  ISETP.NE.U32.AND P1, PT, R12, RZ, PT ;  /* 0x000000ff0c00720c */ /* 0x008fc80003f25070 */
[----:B------:R-:W-:-:S13]  /*1050*/  ISETP.NE.AND.EX P1, PT, R13, RZ, PT, P1 ;  /* 0x000000ff0d00720c */ /* 0x000fda0003f25310 */
[----:B------:R-:W-:Y:S05]  /*1060*/  @!P1 BRA `(.L_x_14) ;  /* 0x0000000000089947 */ /* 0x000fea0003800000 */
[----:B01----:R0:W5:Y:S01]  /*1070*/  LD.E R9, desc[UR16][R12.64] ;  /* 0x000000100c097980 */ /* 0x003162000c101900 */
[----:B------:R-:W-:Y:S05]  /*1080*/  BRA `(.L_x_15) ;  /* 0x0000000000207947 */ /* 0x000fea0003800000 */
.L_x_14:
[----:B------:R-:W-:Y:S02]  /*1090*/  ULDC.64 UR4, c[0x0][0x590] ;  /* 0x0001640000047ab9 */ /* 0x000fe40000000a00 */
[----:B------:R-:W-:-:S04]  /*10a0*/  ISETP.NE.U32.AND P1, PT, RZ, UR4, PT ;  /* 0x00000004ff007c0c */ /* 0x000fc8000bf25070 */
[----:B------:R-:W-:-:S13]  /*10b0*/  ISETP.NE.AND.EX P1, PT, RZ, UR5, PT, P1 ;  /* 0x00000005ff007c0c */ /* 0x000fda000bf25310 */
[----:B------:R-:W-:Y:S05]  /*10c0*/  @!P1 BRA `(.L_x_16) ;  /* 0x00000000000c9947 */ /* 0x000fea0003800000 */
[----:B------:R-:W0:Y:S02]  /*10d0*/  LDC.64 R12, c[0x0][0x590] ;  /* 0x00016400ff0c7b82 */ /* 0x000e240000000a00 */
[----:B01----:R1:W5:Y:S01]  /*10e0*/  LDG.E R9, desc[UR16][R12.64] ;  /* 0x000000100c097981 */ /* 0x003362000c1e1900 */
[----:B------:R-:W-:Y:S05]  /*10f0*/  BRA `(.L_x_15) ;  /* 0x0000000000047947 */ /* 0x000fea0003800000 */
.L_x_16:
[----:B01----:R-:W3:Y:S02]  /*1100*/  LDC R9, c[0x0][0x584] ;  /* 0x00016100ff097b82 */ /* 0x003ee40000000800 */
.L_x_15:
[----:B------:R-:W-:-:S13]  /*1110*/  LOP3.LUT P1, RZ, R14, 0xff, RZ, 0xc0, !PT ;  /* 0x000000ff0eff7812 */ /* 0x000fda000782c0ff */
[----:B------:R-:W-:Y:S05]  /*1120*/  @!P1 EXIT ;  /* 0x000000000000994d */ /* 0x000fea0003800000 */
[----:B------:R-:W-:Y:S01]  /*1130*/  ULDC UR4, c[0x0][0x28c] ;  /* 0x0000a30000047ab9 */ /* 0x000fe20000000800 */
[----:B------:R-:W-:Y:S01]  /*1140*/  LOP3.LUT R143, R4, 0x1, RZ, 0xfc, !PT ;  /* 0x00000001048f7812 */ /* 0x000fe200078efcff */
[----:B------:R-:W-:-:S04]  /*1150*/  UIADD3 UR4, UR4, 0x7f, URZ ;  /* 0x0000007f04047890 */ /* 0x000fc8000fffe03f */
[----:B------:R-:W-:-:S04]  /*1160*/  USHF.R.S32.HI UR5, URZ, 0x1f, UR4 ;  /* 0x0000001f3f057899 */ /* 0x000fc80008011404 */
[----:B------:R-:W-:-:S03]  /*1170*/  ULEA.HI UR5, UR5, UR4, URZ, 0x7 ;  /* 0x0000000405057291 */ /* 0x000fc6000f8f383f */
[----:B------:R-:W-:Y:S01]  /*1180*/  UMOV UR4, URZ ;  /* 0x0000003f00047c82 */ /* 0x000fe20008000000 */
[----:B------:R-:W-:-:S03]  /*1190*/  USHF.R.S32.HI UR9, URZ, 0x7, UR5 ;  /* 0x000000073f097899 */ /* 0x000fc60008011405 */
[----:B------:R-:W-:-:S09]  /*11a0*/  UMOV UR5, URZ ;  /* 0x0000003f00057c82 */ /* 0x000fd20008000000 */
.L_x_171:
[----:B------:R-:W-:Y:S01]  /*11b0*/  LOP3.LUT R11, R0, 0x80, RZ, 0xc0, !PT ;  /* 0x00000080000b7812 */ /* 0x000fe200078ec0ff */
[----:B------:R-:W4:Y:S01]  /*11c0*/  S2UR UR13, SR_CgaCtaId ;  /* 0x00000000000d79c3 */ /* 0x000f220000008800 */
[----:B------:R-:W-:Y:S01]  /*11d0*/  UMOV UR12, 0x400 ;  /* 0x00000400000c7882 */ /* 0x000fe20000000000 */
[----:B------:R-:W-:Y:S01]  /*11e0*/  UMOV UR6, URZ ;  /* 0x0000003f00067c82 */ /* 0x000fe20008000000 */
[----:B------:R-:W-:Y:S01]  /*11f0*/  SHF.R.U32.HI R11, RZ, 0x7, R11 ;  /* 0x00000007ff0b7819 */ /* 0x000fe2000001160b */
[----:B------:R-:W-:Y:S01]  /*1200*/  UMOV UR7, URZ ;  /* 0x0000003f00077c82 */ /* 0x000fe20008000000 */
[----:B------:R-:W-:Y:S01]  /*1210*/  UMOV UR18, UR5 ;  /* 0x0000000500127c82 */ /* 0x000fe20008000000 */
[----:B------:R-:W-:Y:S02]  /*1220*/  CS2R R16, SRZ ;  /* 0x0000000000107805 */ /* 0x000fe4000001ff00 */
[----:B------:R-:W-:Y:S01]  /*1230*/  CS2R R14, SRZ ;  /* 0x00000000000e7805 */ /* 0x000fe2000001ff00 */
[----:B01----:R-:W0:Y:S01]  /*1240*/  LDC R12, c[0x0][0x28c] ;  /* 0x0000a300ff0c7b82 */ /* 0x003e220000000800 */
[----:B------:R-:W1:Y:S01]  /*1250*/  SHFL.IDX PT, R11, R11, RZ, 0x1f ;  /* 0x00001fff0b0b7589 */ /* 0x000e6200000e0000 */
[----:B------:R-:W-:-:S02]  /*1260*/  CS2R R18, SRZ ;  /* 0x0000000000127805 */ /* 0x000fc4000001ff00 */
[----:B------:R-:W-:Y:S02]  /*1270*/  CS2R R20, SRZ ;  /* 0x0000000000147805 */ /* 0x000fe4000001ff00 */
[----:B------:R-:W-:Y:S02]  /*1280*/  CS2R R22, SRZ ;  /* 0x0000000000167805 */ /* 0x000fe4000001ff00 */
[----:B------:R-:W-:Y:S02]  /*1290*/  CS2R R88, SRZ ;  /* 0x0000000000587805 */ /* 0x000fe4000001ff00 */
[----:B------:R-:W-:Y:S02]  /*12a0*/  CS2R R90, SRZ ;  /* 0x00000000005a7805 */ /* 0x000fe4000001ff00 */
[----:B------:R-:W-:Y:S02]  /*12b0*/  CS2R R92, SRZ ;  /* 0x00000000005c7805 */ /* 0x000fe4000001ff00 */
        /* <DEDUP_REMOVED lines=16> */
[----:B0-----:R-:W-:Y:S02]  /*13c0*/  ISETP.GE.AND P1, PT, R12, 0x1, PT ;  /* 0x000000010c00780c */ /* 0x001fe40003f26270 */
[----:B------:R-:W-:Y:S02]  /*13d0*/  CS2R R126, SRZ ;  /* 0x00000000007e7805 */ /* 0x000fe4000001ff00 */
[----:B-1----:R-:W-:-:S02]  /*13e0*/  R2UR UR8, R11 ;  /* 0x000000000b0872ca */ /* 0x002fc400000e0000 */
[----:B------:R-:W-:Y:S02]  /*13f0*/  CS2R R128, SRZ ;  /* 0x0000000000807805 */ /* 0x000fe4000001ff00 */
[----:B------:R-:W-:Y:S02]  /*1400*/  CS2R R130, SRZ ;  /* 0x0000000000827805 */ /* 0x000fe4000001ff00 */
[----:B------:R-:W-:Y:S02]  /*1410*/  CS2R R132, SRZ ;  /* 0x0000000000847805 */ /* 0x000fe4000001ff00 */
[----:B------:R-:W-:Y:S02]  /*1420*/  CS2R R134, SRZ ;  /* 0x0000000000867805 */ /* 0x000fe4000001ff00 */
[----:B------:R-:W-:Y:S02]  /*1430*/  CS2R R136, SRZ ;  /* 0x0000000000887805 */ /* 0x000fe4000001ff00 */
[----:B------:R-:W-:-:S02]  /*1440*/  CS2R R138, SRZ ;  /* 0x00000000008a7805 */ /* 0x000fc4000001ff00 */
[----:B------:R-:W-:Y:S01]  /*1450*/  CS2R R140, SRZ ;  /* 0x00000000008c7805 */ /* 0x000fe2000001ff00 */
[----:B------:R-:W-:Y:S01]  /*1460*/  IMAD.U32 R144, RZ, RZ, UR4 ;  /* 0x00000004ff907e24 */ /* 0x000fe2000f8e00ff */
[----:B--23--:R-:W-:Y:S02]  /*1470*/  CS2R R24, SRZ ;  /* 0x0000000000187805 */ /* 0x00cfe4000001ff00 */
[----:B------:R-:W-:Y:S02]  /*1480*/  CS2R R26, SRZ ;  /* 0x00000000001a7805 */ /* 0x000fe4000001ff00 */
[----:B------:R-:W-:Y:S02]  /*1490*/  CS2R R28, SRZ ;  /* 0x00000000001c7805 */ /* 0x000fe4000001ff00 */
[----:B------:R-:W-:Y:S01]  /*14a0*/  CS2R R30, SRZ ;  /* 0x00000000001e7805 */ /* 0x000fe2000001ff00 */
[----:B------:R-:W-:Y:S01]  /*14b0*/  ULEA.HI UR10, UR8, UR8, URZ, 0x1 ;  /* 0x00000008080a7291 */ /* 0x000fe2000f8f083f */
[----:B------:R-:W-:-:S02]  /*14c0*/  CS2R R32, SRZ ;  /* 0x0000000000207805 */ /* 0x000fc4000001ff00 */
[----:B------:R-:W-:Y:S02]  /*14d0*/  CS2R R34, SRZ ;  /* 0x0000000000227805 */ /* 0x000fe4000001ff00 */
[----:B------:R-:W-:Y:S01]  /*14e0*/  CS2R R36, SRZ ;  /* 0x0000000000247805 */ /* 0x000fe2000001ff00 */
[----:B------:R-:W-:Y:S01]  /*14f0*/  ULOP3.LUT UR11, UR10, 0x7fffe, URZ, 0xc0, !UPT ;  /* 0x0007fffe0a0b7892 */ /* 0x000fe2000f8ec03f */
[----:B------:R-:W-:Y:S01]  /*1500*/  CS2R R38, SRZ ;  /* 0x0000000000267805 */ /* 0x000fe2000001ff00 */
[----:B----4-:R-:W-:Y:S01]  /*1510*/  ULEA UR10, UR13, UR12, 0x18 ;  /* 0x0000000c0d0a7291 */ /* 0x010fe2000f8ec03f */
[----:B------:R-:W-:Y:S01]  /*1520*/  CS2R R40, SRZ ;  /* 0x0000000000287805 */ /* 0x000fe2000001ff00 */
[----:B------:R-:W-:Y:S01]  /*1530*/  UIADD3 UR11, UR8, -UR11, URZ ;  /* 0x8000000b080b7290 */ /* 0x000fe2000fffe03f */
[----:B------:R-:W-:Y:S02]  /*1540*/  CS2R R42, SRZ ;  /* 0x00000000002a7805 */ /* 0x000fe4000001ff00 */
[----:B------:R-:W-:Y:S01]  /*1550*/  CS2R R44, SRZ ;  /* 0x00000000002c7805 */ /* 0x000fe2000001ff00 */
[----:B------:R-:W-:Y:S01]  /*1560*/  UMOV UR8, URZ ;  /* 0x0000003f00087c82 */ /* 0x000fe20008000000 */
[----:B------:R-:W-:Y:S01]  /*1570*/  ULEA UR11, UR11, UR10, 0xd ;  /* 0x0000000a0b0b7291 */ /* 0x000fe2000f8e683f */
[----:B------:R-:W-:-:S02]  /*1580*/  CS2R R46, SRZ ;  /* 0x00000000002e7805 */ /* 0x000fc4000001ff00 */
[----:B------:R-:W-:Y:S02]  /*1590*/  CS2R R48, SRZ ;  /* 0x0000000000307805 */ /* 0x000fe4000001ff00 */
[----:B------:R-:W-:Y:S01]  /*15a0*/  CS2R R50, SRZ ;  /* 0x0000000000327805 */ /* 0x000fe2000001ff00 */
[----:B------:R-:W-:Y:S01]  /*15b0*/  UIADD3 UR11, UR11, 0x180, URZ ;  /* 0x000001800b0b7890 */ /* 0x000fe2000fffe03f */
[----:B------:R-:W-:Y:S02]  /*15c0*/  CS2R R52, SRZ ;  /* 0x0000000000347805 */ /* 0x000fe4000001ff00 */
[----:B------:R-:W-:Y:S02]  /*15d0*/  CS2R R54, SRZ ;  /* 0x0000000000367805 */ /* 0x000fe4000001ff00 */
[----:B------:R-:W-:Y:S01]  /*15e0*/  CS2R R56, SRZ ;  /* 0x0000000000387805 */ /* 0x000fe2000001ff00 */
[----:B------:R-:W-:Y:S01]  /*15f0*/  USHF.R.U32.HI UR11, URZ, 0x4, UR11 ;  /* 0x000000043f0b7899 */ /* 0x000fe2000801160b */
[----:B------:R-:W-:-:S02]  /*1600*/  CS2R R58, SRZ ;  /* 0x00000000003a7805 */ /* 0x000fc4000001ff00 */
[----:B------:R-:W-:Y:S02]  /*1610*/  CS2R R60, SRZ ;  /* 0x00000000003c7805 */ /* 0x000fe4000001ff00 */
[----:B------:R-:W-:Y:S01]  /*1620*/  CS2R R62, SRZ ;  /* 0x00000000003e7805 */ /* 0x000fe2000001ff00 */
[----:B------:R-:W-:Y:S01]  /*1630*/  ULOP3.LUT UR11, UR11, 0x3fff, URZ, 0xc0, !UPT ;  /* 0x00003fff0b0b7892 */ /* 0x000fe2000f8ec03f */
        /* <DEDUP_REMOVED lines=11> */
[----:B------:R-:W-:Y:S01]  /*16f0*/  CS2R R86, SRZ ;  /* 0x0000000000567805 */ /* 0x000fe2000001ff00 */
[----:B------:R-:W-:Y:S06]  /*1700*/  @!P1 BRA `(.L_x_17) ;  /* 0x00000008005c9947 */ /* 0x000fec0003800000 */
[----:B------:R-:W-:-:S13]  /*1710*/  ISETP.NE.AND P2, PT, R143, 0x3, PT ;  /* 0x000000038f00780c */ /* 0x000fda0003f45270 */
[----:B------:R-:W-:Y:S05]  /*1720*/  @!P2 BRA `(.L_x_18) ;  /* 0x000000000004a947 */ /* 0x000fea0003800000 */
[----:B------:R-:W-:Y:S01]  /*1730*/  BPT.TRAP 0x1 ;  /* 0x000000040000795c */ /* 0x000fe20000300000 */
.L_x_18:
[----:B------:R-:W-:Y:S01]  /*1740*/  ULEA UR6, UR5, UR10, 0x3 ;  /* 0x0000000a05067291 */ /* 0x000fe2000f8e183f */
[----:B------:R-:W-:-:S05]  /*1750*/  IMAD.U32 R11, RZ, RZ, UR4 ;  /* 0x00000004ff0b7e24 */ /* 0x000fca000f8e00ff */
[----:B------:R-:W-:-:S04]  /*1760*/  SHF.L.U32 R11, R11, 0x1f, RZ ;  /* 0x0000001f0b0b7819 */ /* 0x000fc800000006ff */
[----:B------:R0:W1:Y:S01]  /*1770*/  SYNCS.PHASECHK.TRANS64.TRYWAIT P1, [UR6], R11 ;  /* 0x0000000bff0075a7 */ /* 0x0000620008020146 */
[----:B------:R-:W-:Y:S05]  /*1780*/  @!P2 BRA `(.L_x_19) ;  /* 0x000000000004a947 */ /* 0x000fea0003800000 */
[----:B------:R-:W-:Y:S01]  /*1790*/  BPT.TRAP 0x1 ;  /* 0x000000040000795c */ /* 0x000fe20000300000 */
.L_x_19:
[----:B-1----:R-:W-:Y:S05]  /*17a0*/  @P1 BRA `(.L_x_20) ;  /* 0x0000000000081947 */ /* 0x002fea0003800000 */
[----:B------:R-:W1:Y:S02]  /*17b0*/  SYNCS.PHASECHK.TRANS64.TRYWAIT P1, [UR6], R11 ;  /* 0x0000000bff0075a7 */ /* 0x000e640008020146 */
[----:B-1----:R-:W-:Y:S05]  /*17c0*/  @!P1 BRA `(.L_x_21) ;  /* 0x0000007c00c09947 */ /* 0x002fea0003800000 */
.L_x_20:
[----:B------:R-:W-:Y:S01]  /*17d0*/  UIADD3 UR6, UR10, 0x1c180, URZ ;  /* 0x0001c1800a067890 */ /* 0x000fe2000fffe03f */
[----:B------:R-:W-:Y:S01]  /*17e0*/  WARPGROUP.ARRIVE ;  /* 0x00000000000079c5 */ /* 0x000fe20000000000 */
[----:B------:R-:W-:Y:S01]  /*17f0*/  ULOP3.LUT UR8, UR11, 0x10000, URZ, 0xfc, !UPT ;  /* 0x000100000b087892 */ /* 0x000fe2000f8efc3f */
[----:B------:R-:W-:Y:S01]  /*1800*/  CS2R R16, SRZ ;  /* 0x0000000000107805 */ /* 0x000fe2000001ff00 */
[----:B------:R-:W-:Y:S01]  /*1810*/  USHF.R.U32.HI UR6, URZ, 0x4, UR6 ;  /* 0x000000043f067899 */ /* 0x000fe20008011606 */
[----:B------:R-:W-:Y:S01]  /*1820*/  CS2R R14, SRZ ;  /* 0x00000000000e7805 */ /* 0x000fe2000001ff00 */
[----:B------:R-:W-:Y:S01]  /*1830*/  UMOV UR13, 0x40000040 ;  /* 0x40000040000d7882 */ /* 0x000fe20000000000 */
[----:B------:R-:W-:Y:S01]  /*1840*/  UMOV UR15, 0x40000040 ;  /* 0x40000040000f7882 */ /* 0x000fe20000000000 */
[----:B------:R-:W-:Y:S01]  /*1850*/  ULOP3.LUT UR6, UR6, 0x3fff, URZ, 0xc0, !UPT ;  /* 0x00003fff06067892 */ /* 0x000fe2000f8ec03f */
[----:B------:R-:W-:Y:S02]  /*1860*/  CS2R R18, SRZ ;  /* 0x0000000000127805 */ /* 0x000fe4000001ff00 */
[----:B------:R-:W-:-:S02]  /*1870*/  CS2R R20, SRZ ;  /* 0x0000000000147805 */ /* 0x000fc4000001ff00 */
[----:B------:R-:W-:Y:S01]  /*1880*/  CS2R R22, SRZ ;  /* 0x0000000000167805 */ /* 0x000fe2000001ff00 */
[----:B------:R-:W-:Y:S01]  /*1890*/  ULOP3.LUT UR7, UR6, 0x10000, URZ, 0xfc, !UPT ;  /* 0x0001000006077892 */ /* 0x000fe2000f8efc3f */
[----:B------:R-:W-:Y:S01]  /*18a0*/  CS2R R88, SRZ ;  /* 0x0000000000587805 */ /* 0x000fe2000001ff00 */
[----:B------:R-:W-:Y:S01]  /*18b0*/  ULEA UR6, UR5, UR8, 0xa ;  /* 0x0000000805067291 */ /* 0x000fe2000f8e503f */
[----:B------:R-:W-:Y:S01]  /*18c0*/  CS2R R90, SRZ ;  /* 0x00000000005a7805 */ /* 0x000fe2000001ff00 */
[----:B------:R-:W-:Y:S01]  /*18d0*/  ULEA UR7, UR5, UR7, 0xa ;  /* 0x0000000705077291 */ /* 0x000fe2000f8e503f */
[----:B------:R-:W-:Y:S02]  /*18e0*/  CS2R R92, SRZ ;  /* 0x00000000005c7805 */ /* 0x000fe4000001ff00 */
[----:B------:R-:W-:Y:S02]  /*18f0*/  CS2R R94, SRZ ;  /* 0x00000000005e7805 */ /* 0x000fe4000001ff00 */
[----:B------:R-:W-:-:S02]  /*1900*/  CS2R R96, SRZ ;  /* 0x0000000000607805 */ /* 0x000fc4000001ff00 */
[----:B------:R-:W-:Y:S01]  /*1910*/  CS2R R98, SRZ ;  /* 0x0000000000627805 */ /* 0x000fe2000001ff00 */
[----:B------:R-:W-:Y:S01]  /*1920*/  UMOV UR12, UR6 ;  /* 0x00000006000c7c82 */ /* 0x000fe20008000000 */
[----:B------:R-:W-:Y:S01]  /*1930*/  CS2R R100, SRZ ;  /* 0x0000000000647805 */ /* 0x000fe2000001ff00 */
[----:B------:R-:W-:Y:S01]  /*1940*/  UMOV UR14, UR7 ;  /* 0x00000007000e7c82 */ /* 0x000fe20008000000 */
[----:B------:R-:W-:Y:S01]  /*1950*/  CS2R R102, SRZ ;  /* 0x0000000000667805 */ /* 0x000fe2000001ff00 */
[----:B------:R-:W-:Y:S01]  /*1960*/  QGMMA.64x128x32.F32.E5M2.E5M2 R24, gdesc[UR12], RZ, !UPT ;  /* 0x01e000000c1879f3 */ /* 0x000fe2000c7038ff */
[----:B------:R-:W-:Y:S01]  /*1970*/  UIADD3 UR12, UR6, 0x2, URZ ;  /* 0x00000002060c7890 */ /* 0x000fe2000fffe03f */
[----:B------:R-:W-:Y:S01]  /*1980*/  CS2R R104, SRZ ;  /* 0x0000000000687805 */ /* 0x000fe2000001ff00 */
[----:B------:R-:W-:Y:S01]  /*1990*/  UIADD3 UR14, UR7, 0x2, URZ ;  /* 0x00000002070e7890 */ /* 0x000fe2000fffe03f */
[----:B------:R-:W-:Y:S01]  /*19a0*/  CS2R R106, SRZ ;  /* 0x00000000006a7805 */ /* 0x000fe2000001ff00 */
[----:B------:R-:W-:Y:S01]  /*19b0*/  UMOV UR13, 0x40000040 ;  /* 0x40000040000d7882 */ /* 0x000fe20000000000 */
[----:B------:R-:W-:Y:S01]  /*19c0*/  UMOV UR15, 0x40000040 ;  /* 0x40000040000f7882 */ /* 0x000fe20000000000 */
        /* <DEDUP_REMOVED lines=16> */
[----:B------:R-:W-:Y:S01]  /*1ad0*/  CS2R R140, SRZ ;  /* 0x00000000008c7805 */ /* 0x000fe2000001ff00 */
[----:B------:R-:W-:Y:S01]  /*1ae0*/  QGMMA.64x128x32.F32.E5M2.E5M2 R24, gdesc[UR12], R24 ;  /* 0x01e000000c1879f3 */ /* 0x000fe20008703818 */
[----:B------:R-:W-:Y:S02]  /*1af0*/  UIADD3 UR12, UR6, 0x4, URZ ;  /* 0x00000004060c7890 */ /* 0x000fe4000fffe03f */
[----:B------:R-:W-:Y:S01]  /*1b00*/  UIADD3 UR14, UR7, 0x4, URZ ;  /* 0x00000004070e7890 */ /* 0x000fe2000fffe03f */
[----:B------:R-:W-:Y:S01]  /*1b10*/  UMOV UR13, 0x40000040 ;  /* 0x40000040000d7882 */ /* 0x000fe20000000000 */
[----:B------:R-:W-:-:S07]  /*1b20*/  UMOV UR15, 0x40000040 ;  /* 0x40000040000f7882 */ /* 0x000fce0000000000 */
[----:B------:R-:W-:Y:S01]  /*1b30*/  QGMMA.64x128x32.F32.E5M2.E5M2 R24, gdesc[UR12], R24 ;  /* 0x01e000000c1879f3 */ /* 0x000fe20008703818 */
[----:B------:R-:W-:Y:S02]  /*1b40*/  UIADD3 UR14, UR7, 0x6, URZ ;  /* 0x00000006070e7890 */ /* 0x000fe4000fffe03f */
[----:B------:R-:W-:Y:S01]  /*1b50*/  UIADD3 UR12, UR6, 0x6, URZ ;  /* 0x00000006060c7890 */ /* 0x000fe2000fffe03f */
[----:B------:R-:W-:Y:S01]  /*1b60*/  ULDC UR7, c[0x0][0x50c] ;  /* 0x0001430000077ab9 */ /* 0x000fe20000000800 */
[----:B------:R-:W-:Y:S01]  /*1b70*/  UMOV UR13, 0x40000040 ;  /* 0x40000040000d7882 */ /* 0x000fe20000000000 */
[----:B------:R-:W-:Y:S01]  /*1b80*/  UISETP.NE.AND UP0, UPT, UR7, 0x4, UPT ;  /* 0x000000040700788c */ /* 0x000fe2000bf05270 */
[----:B------:R-:W-:Y:S01]  /*1b90*/  UMOV UR15, 0x40000040 ;  /* 0x40000040000f7882 */ /* 0x000fe20000000000 */
[----:B------:R-:W-:Y:S02]  /*1ba0*/  UMOV UR6, 0x4 ;  /* 0x0000000400067882 */ /* 0x000fe40000000000 */
[----:B------:R-:W-:-:S06]  /*1bb0*/  USEL UR7, URZ, 0x1, UP0 ;  /* 0x000000013f077887 */ /* 0x000fcc0008000000 */
[----:B------:R-:W-:Y:S01]  /*1bc0*/  ISETP.NE.AND P1, PT, RZ, UR7, PT ;  /* 0x00000007ff007c0c */ /* 0x000fe2000bf25270 */
[----:B------:R-:W-:-:S12]  /*1bd0*/  QGMMA.64x128x32.F32.E5M2.E5M2 R24, gdesc[UR12], R24, gsb0 ;  /* 0x01e000000c1879f3 */ /* 0x000fd80008003818 */
[----:B------:R-:W-:Y:S05]  /*1be0*/  @!P1 BRA `(.L_x_22) ;  /* 0x0000000400089947 */ /* 0x000fea0003800000 */
[----:B------:R-:W-:Y:S02]  /*1bf0*/  WARPGROUP.DEPBAR.LE gsb0, 0x0 ;  /* 0x00008000000079c5 */ /* 0x000fe40000010000 */
[----:B------:R-:W-:-:S01]  /*1c00*/  FADD R141, RZ, R24 ;  /* 0x00000018ff8d7221 */ /* 0x000fc20000000000 */
[----:B------:R-:W-:Y:S01]  /*1c10*/  FADD R140, RZ, R25 ;  /* 0x00000019ff8c7221 */ /* 0x000fe20000000000 */
        /* <DEDUP_REMOVED lines=62> */
[----:B------:R-:W-:-:S06]  /*2000*/  UMOV UR6, URZ ;  /* 0x0000003f00067c82 */ /* 0x000fcc0008000000 */
.L_x_22:
[----:B------:R-:W-:-:S04]  /*2010*/  UIADD3 UR18, UR5, 0x1, URZ ;  /* 0x0000000105127890 */ /* 0x000fc8000fffe03f */
[----:B------:R-:W-:-:S04]  /*2020*/  UISETP.NE.AND UP0, UPT, UR18, 0x7, UPT ;  /* 0x000000071200788c */ /* 0x000fc8000bf05270 */
[----:B------:R-:W-:Y:S02]  /*2030*/  USEL UR8, URZ, 0x1, UP0 ;  /* 0x000000013f087887 */ /* 0x000fe40008000000 */
[----:B------:R-:W-:Y:S02]  /*2040*/  USEL UR18, UR18, URZ, UP0 ;  /* 0x0000003f12127287 */ /* 0x000fe40008000000 */
[----:B------:R-:W-:-:S06]  /*2050*/  ULOP3.LUT UR8, UR4, UR8, URZ, 0x3c, !UPT ;  /* 0x0000000804087292 */ /* 0x000fcc000f8e3c3f */
[----:B------:R-:W-:Y:S01]  /*2060*/  IMAD.U32 R144, RZ, RZ, UR8 ;  /* 0x00000008ff907e24 */ /* 0x000fe2000f8e00ff */
[----:B------:R-:W-:-:S06]  /*2070*/  UMOV UR8, 0x1 ;  /* 0x0000000100087882 */ /* 0x000fcc0000000000 */
.L_x_17:
[----:B------:R-:W-:-:S04]  /*2080*/  UISETP.LT.AND UP0, UPT, UR9, 0x1, UPT ;  /* 0x000000010900788c */ /* 0x000fc8000bf01270 */
[----:B------:R-:W-:-:S04]  /*2090*/  USEL UR12, UR9, 0x1, UP0 ;  /* 0x00000001090c7887 */ /* 0x000fc80008000000 */
[----:B------:R-:W-:-:S04]  /*20a0*/  UIADD3 UR12, UR9, -UR12, URZ ;  /* 0x8000000c090c7290 */ /* 0x000fc8000fffe03f */
[----:B------:R-:W-:-:S06]  /*20b0*/  UISETP.GE.AND UP0, UPT, UR12, 0x1, UPT ;  /* 0x000000010c00788c */ /* 0x000fcc000bf06270 */
[----:B------:R-:W-:-:S13]  /*20c0*/  PLOP3.LUT P1, PT, PT, PT, UP0, 0x80, 0x0 ;  /* 0x000000000000781c */ /* 0x000fda0003f2f008 */
[----:B------:R-:W-:Y:S05]  /*20d0*/  @!P1 BRA `(.L_x_23) ;  /* 0x0000000800349947 */ /* 0x000fea0003800000 */
[----:B01----:R-:W-:Y:S01]  /*20e0*/  IMAD.U32 R11, RZ, RZ, UR12 ;  /* 0x0000000cff0b7e24 */ /* 0x003fe2000f8e00ff */
[----:B------:R-:W-:Y:S01]  /*20f0*/  ULDC UR19, c[0x0][0x50c] ;  /* 0x0001430000137ab9 */ /* 0x000fe20000000800 */
[----:B------:R-:W-:-:S07]  /*2100*/  IMAD.U32 R12, RZ, RZ, UR5 ;  /* 0x00000005ff0c7e24 */ /* 0x000fce000f8e00ff */
.L_x_31:
[----:B------:R-:W-:-:S13]  /*2110*/  ISETP.NE.AND P2, PT, R143, 0x3, PT ;  /* 0x000000038f00780c */ /* 0x000fda0003f45270 */
[----:B0-----:R-:W-:Y:S05]  /*2120*/  @!P2 BRA `(.L_x_24) ;  /* 0x000000000004a947 */ /* 0x001fea0003800000 */
[----:B------:R-:W-:Y:S01]  /*2130*/  BPT.TRAP 0x1 ;  /* 0x000000040000795c */ /* 0x000fe20000300000 */
.L_x_24:
[----:B------:R-:W0:Y:S01]  /*2140*/  S2UR UR12, SR_CgaCtaId ;  /* 0x00000000000c79c3 */ /* 0x000e220000008800 */
[----:B------:R-:W-:Y:S01]  /*2150*/  UMOV UR10, 0x400 ;  /* 0x00000400000a7882 */ /* 0x000fe20000000000 */
[----:B------:R-:W-:Y:S01]  /*2160*/  SHF.L.U32 R13, R144, 0x1f, RZ ;  /* 0x0000001f900d7819 */ /* 0x000fe200000006ff */
[----:B0-----:R-:W-:-:S04]  /*2170*/  ULEA UR10, UR12, UR10, 0x18 ;  /* 0x0000000a0c0a7291 */ /* 0x001fc8000f8ec03f */
[----:B------:R-:W-:-:S09]  /*2180*/  ULEA UR12, UR18, UR10, 0x3 ;  /* 0x0000000a120c7291 */ /* 0x000fd2000f8e183f */
[----:B------:R0:W1:Y:S01]  /*2190*/  SYNCS.PHASECHK.TRANS64.TRYWAIT P1, [UR12], R13 ;  /* 0x0000000dff0075a7 */ /* 0x000062000802014c */
[----:B------:R-:W-:Y:S05]  /*21a0*/  @!P2 BRA `(.L_x_25) ;  /* 0x000000000004a947 */ /* 0x000fea0003800000 */
[----:B------:R-:W-:Y:S01]  /*21b0*/  BPT.TRAP 0x1 ;  /* 0x000000040000795c */ /* 0x000fe20000300000 */
.L_x_25:
[----:B-1----:R-:W-:Y:S05]  /*21c0*/  @P1 BRA `(.L_x_26) ;  /* 0x0000000000081947 */ /* 0x002fea0003800000 */
[----:B------:R-:W1:Y:S02]  /*21d0*/  SYNCS.PHASECHK.TRANS64.TRYWAIT P1, [UR12], R13 ;  /* 0x0000000dff0075a7 */ /* 0x000e64000802014c */
[----:B-1----:R-:W-:Y:S05]  /*21e0*/  @!P1 BRA `(.L_x_27) ;  /* 0x0000007400509947 */ /* 0x002fea0003800000 */
.L_x_26:
[----:B------:R-:W-:Y:S01]  /*21f0*/  UIADD3 UR12, UR10, 0x1c180, URZ ;  /* 0x0001c1800a0c7890 */ /* 0x000fe2000fffe03f */
[----:B------:R-:W-:Y:S01]  /*2200*/  WARPGROUP.ARRIVE ;  /* 0x00000000000079c5 */ /* 0x000fe20000000000 */
[----:B------:R-:W-:Y:S02]  /*2210*/  UISETP.NE.AND UP0, UPT, UR7, URZ, UPT ;  /* 0x0000003f0700728c */ /* 0x000fe4000bf05270 */
[----:B------:R-:W-:Y:S02]  /*2220*/  USHF.R.U32.HI UR12, URZ, 0x4, UR12 ;  /* 0x000000043f0c7899 */ /* 0x000fe4000801160c */
[----:B------:R-:W-:Y:S02]  /*2230*/  USEL UR8, UR8, URZ, !UP0 ;  /* 0x0000003f08087287 */ /* 0x000fe4000c000000 */
[----:B------:R-:W-:Y:S02]  /*2240*/  ULOP3.LUT UR12, UR12, 0x3fff, URZ, 0xc0, !UPT ;  /* 0x00003fff0c0c7892 */ /* 0x000fe4000f8ec03f */
[----:B------:R-:W-:-:S02]  /*2250*/  UISETP.NE.U32.AND UP0, UPT, UR8, URZ, UPT ;  /* 0x0000003f0800728c */ /* 0x000fc4000bf05070 */
[----:B------:R-:W-:Y:S02]  /*2260*/  ULOP3.LUT UR7, UR11, 0x10000, URZ, 0xfc, !UPT ;  /* 0x000100000b077892 */ /* 0x000fe4000f8efc3f */
[----:B------:R-:W-:Y:S02]  /*2270*/  ULOP3.LUT UR8, UR12, 0x10000, URZ, 0xfc, !UPT ;  /* 0x000100000c087892 */ /* 0x000fe4000f8efc3f */
[----:B------:R-:W-:Y:S02]  /*2280*/  ULEA UR7, UR18, UR7, 0xa ;  /* 0x0000000712077291 */ /* 0x000fe4000f8e503f */
[----:B------:R-:W-:Y:S01]  /*2290*/  ULEA UR8, UR18, UR8, 0xa ;  /* 0x0000000812087291 */ /* 0x000fe2000f8e503f */
[----:B------:R-:W-:Y:S01]  /*22a0*/  UMOV UR13, 0x40000040 ;  /* 0x40000040000d7882 */ /* 0x000fe20000000000 */
[----:B------:R-:W-:Y:S01]  /*22b0*/  UMOV UR15, 0x40000040 ;  /* 0x40000040000f7882 */ /* 0x000fe20000000000 */
[----:B------:R-:W-:Y:S02]  /*22c0*/  UIADD3 UR6, UR6, 0x4, URZ ;  /* 0x0000000406067890 */ /* 0x000fe4000fffe03f */
[----:B------:R-:W-:-:S02]  /*22d0*/  UMOV UR12, UR7 ;  /* 0x00000007000c7c82 */ /* 0x000fc40008000000 */
[----:B------:R-:W-:Y:S02]  /*22e0*/  UMOV UR14, UR8 ;  /* 0x00000008000e7c82 */ /* 0x000fe40008000000 */
[----:B------:R-:W-:Y:S01]  /*22f0*/  QGMMA.64x128x32.F32.E5M2.E5M2 R24, gdesc[UR12], R24, UP0 ;  /* 0x01e000000c1879f3 */ /* 0x000fe2000bf03818 */
[----:B------:R-:W-:Y:S02]  /*2300*/  UIADD3 UR12, UR7, 0x2, URZ ;  /* 0x00000002070c7890 */ /* 0x000fe4000fffe03f */
[----:B------:R-:W-:Y:S01]  /*2310*/  UIADD3 UR14, UR8, 0x2, URZ ;  /* 0x00000002080e7890 */ /* 0x000fe2000fffe03f */
[----:B------:R-:W-:Y:S01]  /*2320*/  UMOV UR13, 0x40000040 ;  /* 0x40000040000d7882 */ /* 0x000fe20000000000 */
[----:B------:R-:W-:Y:S01]  /*2330*/  UMOV UR15, 0x40000040 ;  /* 0x40000040000f7882 */ /* 0x000fe20000000000 */
[----:B------:R-:W-:-:S06]  /*2340*/  UISETP.NE.AND UP0, UPT, UR6, UR19, UPT ;  /* 0x000000130600728c */ /* 0x000fcc000bf05270 */
        /* <DEDUP_REMOVED lines=8> */
[----:B------:R-:W-:Y:S01]  /*23d0*/  UMOV UR13, 0x40000040 ;  /* 0x40000040000d7882 */ /* 0x000fe20000000000 */
[----:B------:R-:W-:Y:S01]  /*23e0*/  UMOV UR15, 0x40000040 ;  /* 0x40000040000f7882 */ /* 0x000fe20000000000 */
[----:B------:R-:W-:-:S06]  /*23f0*/  USEL UR7, URZ, 0x1, UP0 ;  /* 0x000000013f077887 */ /* 0x000fcc0008000000 */
[----:B------:R-:W-:Y:S01]  /*2400*/  ISETP.NE.AND P1, PT, RZ, UR7, PT ;  /* 0x00000007ff007c0c */ /* 0x000fe2000bf25270 */
[----:B------:R-:W-:Y:S03]  /*2410*/  QGMMA.64x128x32.F32.E5M2.E5M2 R24, gdesc[UR12], R24, gsb0 ;  /* 0x01e000000c1879f3 */ /* 0x000fe60008003818 */
[----:B------:R-:W-:-:S09]  /*2420*/  WARPGROUP.DEPBAR.LE gsb0, 0x1 ;  /* 0x00008000000079c5 */ /* 0x000fd20000010100 */
[----:B------:R-:W-:Y:S05]  /*2430*/  @!P1 BRA `(.L_x_28) ;  /* 0x0000000400089947 */ /* 0x000fea0003800000 */
[----:B------:R-:W-:Y:S02]  /*2440*/  WARPGROUP.DEPBAR.LE gsb0, 0x0 ;  /* 0x00008000000079c5 */ /* 0x000fe40000010000 */
[----:B------:R-:W-:-:S01]  /*2450*/  FADD R141, R24, R141 ;  /* 0x0000008d188d7221 */ /* 0x000fc20000000000 */
[----:B------:R-:W-:Y:S01]  /*2460*/  FADD R140, R25, R140 ;  /* 0x0000008c198c7221 */ /* 0x000fe20000000000 */
        /* <DEDUP_REMOVED lines=62> */
[----:B------:R-:W-:-:S06]  /*2850*/  UMOV UR6, URZ ;  /* 0x0000003f00067c82 */ /* 0x000fcc0008000000 */
.L_x_28:
[----:B------:R-:W-:Y:S05]  /*2860*/  @!P2 BRA `(.L_x_29) ;  /* 0x000000000004a947 */ /* 0x000fea0003800000 */
[----:B------:R-:W-:Y:S01]  /*2870*/  BPT.TRAP 0x1 ;  /* 0x000000040000795c */ /* 0x000fe20000300000 */
.L_x_29:
[----:B01----:R-:W-:Y:S02]  /*2880*/  @P0 LEA R13, R12, UR10, 0x3 ;  /* 0x0000000a0c0d0c11 */ /* 0x003fe4000f8e18ff */
[----:B------:R-:W-:-:S03]  /*2890*/  ISETP.GT.U32.AND P1, PT, R4, 0x1, PT ;  /* 0x000000010400780c */ /* 0x000fc60003f24070 */
[----:B------:R-:W-:-:S05]  /*28a0*/  @P0 VIADD R142, R13, 0x38 ;  /* 0x000000380d8e0836 */ /* 0x000fca0000000000 */
[----:B------:R-:W-:-:S04]  /*28b0*/  @P0 PRMT R142, R5, 0x654, R142 ;  /* 0x00000654058e0816 */ /* 0x000fc8000000008e */
[----:B------:R0:W-:Y:S01]  /*28c0*/  @P0 SYNCS.ARRIVE.TRANS64.RED.A1T0 RZ, [R142+URZ], RZ ;  /* 0x000000ff8eff09a7 */ /* 0x0001e2000810043f */
[----:B------:R-:W-:Y:S05]  /*28d0*/  @P1 BRA `(.L_x_30) ;  /* 0x0000000000041947 */ /* 0x000fea0003800000 */
[----:B------:R-:W-:Y:S01]  /*28e0*/  BPT.TRAP 0x1 ;  /* 0x000000040000795c */ /* 0x000fe20000300000 */
.L_x_30:
[----:B------:R-:W-:Y:S01]  /*28f0*/  UIADD3 UR18, UR18, 0x1, URZ ;  /* 0x0000000112127890 */ /* 0x000fe2000fffe03f */
[C---:B------:R-:W-:Y:S01]  /*2900*/  ISETP.GT.AND P2, PT, R11.reuse, 0x1, PT ;  /* 0x000000010b00780c */ /* 0x040fe20003f44270 */
[----:B------:R-:W-:Y:S02]  /*2910*/  VIADD R12, R12, 0x1 ;  /* 0x000000010c0c7836 */ /* 0x000fe40000000000 */
[----:B------:R-:W-:Y:S01]  /*2920*/  UISETP.NE.AND UP0, UPT, UR18, 0x7, UPT ;  /* 0x000000071200788c */ /* 0x000fe2000bf05270 */
[----:B------:R-:W-:Y:S02]  /*2930*/  VIADD R11, R11, 0xffffffff ;  /* 0xffffffff0b0b7836 */ /* 0x000fe40000000000 */
[C---:B------:R-:W-:Y:S01]  /*2940*/  ISETP.NE.AND P1, PT, R12.reuse, 0x7, PT ;  /* 0x000000070c00780c */ /* 0x040fe20003f25270 */
[----:B------:R-:W-:Y:S02]  /*2950*/  USEL UR8, URZ, 0x1, UP0 ;  /* 0x000000013f087887 */ /* 0x000fe40008000000 */
[----:B------:R-:W-:Y:S01]  /*2960*/  USEL UR18, UR18, URZ, UP0 ;  /* 0x0000003f12127287 */ /* 0x000fe20008000000 */
[----:B------:R-:W-:-:S03]  /*2970*/  SEL R12, R12, RZ, P1 ;  /* 0x000000ff0c0c7207 */ /* 0x000fc60000800000 */
[----:B------:R-:W-:Y:S01]  /*2980*/  LOP3.LUT R144, R144, UR8, RZ, 0x3c, !PT ;  /* 0x0000000890907c12 */ /* 0x000fe2000f8e3cff */
[----:B------:R-:W-:Y:S01]  /*2990*/  UMOV UR8, 0x1 ;  /* 0x0000000100087882 */ /* 0x000fe20000000000 */
[----:B------:R-:W-:Y:S06]  /*29a0*/  @P2 BRA `(.L_x_31) ;  /* 0xfffffff400d82947 */ /* 0x000fec000383ffff */
.L_x_23:
[----:B------:R-:W-:Y:S01]  /*29b0*/  UISETP.NE.AND UP0, UPT, UR6, URZ, UPT ;  /* 0x0000003f0600728c */ /* 0x000fe2000bf05270 */
[----:B01----:R-:W0:Y:S03]  /*29c0*/  LDC R11, c[0x0][0x28c] ;  /* 0x0000a300ff0b7b82 */ /* 0x003e260000000800 */
[----:B------:R-:W-:-:S06]  /*29d0*/  USEL UR6, URZ, 0x1, !UP0 ;  /* 0x000000013f067887 */ /* 0x000fcc000c000000 */
[----:B------:R-:W-:Y:S02]  /*29e0*/  ISETP.NE.AND P1, PT, RZ, UR6, PT ;  /* 0x00000006ff007c0c */ /* 0x000fe4000bf25270 */
[----:B0-----:R-:W-:-:S11]  /*29f0*/  ISETP.GE.AND P2, PT, R11, 0x1, PT ;  /* 0x000000010b00780c */ /* 0x001fd60003f46270 */
[----:B------:R-:W-:Y:S05]  /*2a00*/  @!P1 BRA `(.L_x_32) ;  /* 0x0000000400049947 */ /* 0x000fea0003800000 */
[----:B------:R-:W-:Y:S02]  /*2a10*/  WARPGROUP.DEPBAR.LE gsb0, 0x0 ;  /* 0x00008000000079c5 */ /* 0x000fe40000010000 */
[----:B------:R-:W-:Y:S01]  /*2a20*/  FADD R141, R24, R141 ;  /* 0x0000008d188d7221 */ /* 0x000fe20000000000 */
        /* <DEDUP_REMOVED lines=62> */
[----:B------:R-:W-:-:S07]  /*2e10*/  FADD R16, R16, R87 ;  /* 0x0000005710107221 */ /* 0x000fce0000000000 */
.L_x_32:
[----:B------:R-:W-:Y:S02]  /*2e20*/  WARPGROUP.DEPBAR.LE gsb0, 0x0 ;  /* 0x00008000000079c5 */ /* 0x000fe40000010000 */
[----:B------:R-:W-:Y:S05]  /*2e30*/  @!P2 BRA `(.L_x_33) ;  /* 0x000000000058a947 */ /* 0x000fea0003800000 */
[----:B------:R-:W-:-:S13]  /*2e40*/  ISETP.NE.AND P1, PT, R143, 0x3, PT ;  /* 0x000000038f00780c */ /* 0x000fda0003f25270 */
[----:B------:R-:W-:Y:S05]  /*2e50*/  @!P1 BRA `(.L_x_34) ;  /* 0x0000000000049947 */ /* 0x000fea0003800000 */
[----:B------:R-:W-:Y:S01]  /*2e60*/  BPT.TRAP 0x1 ;  /* 0x000000040000795c */ /* 0x000fe20000300000 */
.L_x_34:
[----:B------:R-:W-:Y:S01]  /*2e70*/  BSSY B0, `(.L_x_35) ;  /* 0x0000010000007945 */ /* 0x000fe20003800000 */
[----:B------:R-:W-:-:S03]  /*2e80*/  ISETP.GT.U32.AND P1, PT, R4, 0x1, PT ;  /* 0x000000010400780c */ /* 0x000fc60003f24070 */
[----:B------:R-:W-:Y:S10]  /*2e90*/  @!P0 BRA `(.L_x_36) ;  /* 0x0000000000348947 */ /* 0x000ff40003800000 */
[----:B------:R-:W-:-:S04]  /*2ea0*/  UISETP.LT.AND UP0, UPT, UR9, 0x1, UPT ;  /* 0x000000010900788c */ /* 0x000fc8000bf01270 */
[----:B------:R-:W-:-:S04]  /*2eb0*/  USEL UR8, UR9, 0x1, UP0 ;  /* 0x0000000109087887 */ /* 0x000fc80008000000 */
[----:B------:R-:W-:-:S04]  /*2ec0*/  UIADD3 UR8, UR5, UR9, -UR8 ;  /* 0x0000000905087290 */ /* 0x000fc8000fffe808 */
[----:B------:R-:W-:-:S04]  /*2ed0*/  UIMAD.WIDE.U32 UR6, UR8, 0x24924925, URZ ;  /* 0x24924925080678a5 */ /* 0x000fc8000f8e003f */
[----:B------:R-:W-:-:S04]  /*2ee0*/  UIADD3 UR6, UR8, -UR7, URZ ;  /* 0x8000000708067290 */ /* 0x000fc8000fffe03f */
[----:B------:R-:W-:-:S04]  /*2ef0*/  ULEA.HI UR6, UR6, UR7, URZ, 0x1f ;  /* 0x0000000706067291 */ /* 0x000fc8000f8ff83f */
[----:B------:R-:W-:-:S04]  /*2f00*/  USHF.R.U32.HI UR6, URZ, 0x2, UR6 ;  /* 0x000000023f067899 */ /* 0x000fc80008011606 */
[----:B------:R-:W-:-:S04]  /*2f10*/  UIMAD UR6, UR6, -0x7, UR8 ;  /* 0xfffffff9060678a4 */ /* 0x000fc8000f8e0208 */
[----:B------:R-:W-:-:S04]  /*2f20*/  ULEA UR6, UR6, UR10, 0x3 ;  /* 0x0000000a06067291 */ /* 0x000fc8000f8e183f */
[----:B------:R-:W-:-:S06]  /*2f30*/  UIADD3 UR6, UR6, 0x38, URZ ;  /* 0x0000003806067890 */ /* 0x000fcc000fffe03f */
[----:B------:R-:W-:-:S05]  /*2f40*/  IMAD.U32 R12, RZ, RZ, UR6 ;  /* 0x00000006ff0c7e24 */ /* 0x000fca000f8e00ff */
[----:B------:R-:W-:-:S04]  /*2f50*/  PRMT R11, R5, 0x654, R12 ;  /* 0x00000654050b7816 */ /* 0x000fc8000000000c */
[----:B------:R0:W-:Y:S03]  /*2f60*/  SYNCS.ARRIVE.TRANS64.RED.A1T0 RZ, [R11+URZ], RZ ;  /* 0x000000ff0bff79a7 */ /* 0x0001e6000810043f */
.L_x_36:
[----:B------:R-:W-:Y:S05]  /*2f70*/  BSYNC B0 ;  /* 0x0000000000007941 */ /* 0x000fea0003800000 */
.L_x_35:
[----:B------:R-:W-:Y:S05]  /*2f80*/  @P1 BRA `(.L_x_33) ;  /* 0x0000000000041947 */ /* 0x000fea0003800000 */
[----:B------:R-:W-:Y:S01]  /*2f90*/  BPT.TRAP 0x1 ;  /* 0x000000040000795c */ /* 0x000fe20000300000 */
.L_x_33:
[----:B------:R-:W1:Y:S01]  /*2fa0*/  LDC R28, c[0x0][0x288] ;  /* 0x0000a200ff1c7b82 */ /* 0x000e620000000800 */
[--C-:B0-----:R-:W-:Y:S01]  /*2fb0*/  SHF.R.U32.HI R11, RZ, 0x2, R0.reuse ;  /* 0x00000002ff0b7819 */ /* 0x101fe20000011600 */
[----:B------:R-:W-:Y:S01]  /*2fc0*/  UIADD3 UR8, UR9, UR5, URZ ;  /* 0x0000000509087290 */ /* 0x000fe2000fffe03f */
[----:B------:R-:W-:Y:S01]  /*2fd0*/  SHF.R.U32.HI R24, RZ, 0x7, R0 ;  /* 0x00000007ff187819 */ /* 0x000fe20000011600 */
[----:B------:R-:W-:Y:S01]  /*2fe0*/  IMAD.SHL.U32 R31, R10, 0x80, RZ ;  /* 0x000000800a1f7824 */ /* 0x000fe200078e00ff */
[----:B------:R-:W-:Y:S01]  /*2ff0*/  LOP3.LUT R13, R0, 0x60, RZ, 0xc0, !PT ;  /* 0x00000060000d7812 */ /* 0x000fe200078ec0ff */
[----:B------:R-:W-:Y:S01]  /*3000*/  UISETP.GT.U32.AND UP0, UPT, UR8, 0x6, UPT ;  /* 0x000000060800788c */ /* 0x000fe2000bf04070 */
[----:B------:R-:W-:Y:S01]  /*3010*/  LOP3.LUT R12, R11, 0x7, RZ, 0xc0, !PT ;  /* 0x000000070b0c7812 */ /* 0x000fe200078ec0ff */
[----:B------:R-:W-:Y:S01]  /*3020*/  UIMAD.WIDE.U32 UR6, UR8, 0x24924925, URZ ;  /* 0x24924925080678a5 */ /* 0x000fe2000f8e003f */
[----:B------:R-:W-:Y:S01]  /*3030*/  LOP3.LUT R11, R24, 0x1, RZ, 0xc0, !PT ;  /* 0x00000001180b7812 */ /* 0x000fe200078ec0ff */
[----:B------:R-:W-:Y:S01]  /*3040*/  IMAD.SHL.U32 R33, R7, 0x80, RZ ;  /* 0x0000008007217824 */ /* 0x000fe200078e00ff */
[----:B------:R-:W-:Y:S01]  /*3050*/  SHF.R.U32.HI R27, RZ, 0x1, R13 ;  /* 0x00000001ff1b7819 */ /* 0x000fe2000001160d */
[----:B------:R-:W-:Y:S01]  /*3060*/  ULDC UR12, c[0x0][0x284] ;  /* 0x0000a100000c7ab9 */ /* 0x000fe20000000800 */
[----:B------:R-:W-:Y:S01]  /*3070*/  UISETP.LT.U32.AND UP0, UPT, UR9, 0x7, UP0 ;  /* 0x000000070900788c */ /* 0x000fe20008701070 */
[----:B------:R-:W-:Y:S01]  /*3080*/  IMAD.SHL.U32 R13, R11, 0x40, RZ ;  /* 0x000000400b0d7824 */ /* 0x000fe200078e00ff */
[----:B------:R-:W-:Y:S01]  /*3090*/  IADD3 R24, RZ, -R27, -R12 ;  /* 0x8000001bff187210 */ /* 0x000fe20007ffe80c */
[----:B------:R-:W-:Y:S01]  /*30a0*/  UIADD3 UR5, UR8, -UR7, URZ ;  /* 0x8000000708057290 */ /* 0x000fe2000fffe03f */
[----:B------:R-:W-:Y:S01]  /*30b0*/  SHF.R.S32.HI R32, RZ, 0x1f, R6 ;  /* 0x0000001fff207819 */ /* 0x000fe20000011406 */
[----:B------:R-:W-:Y:S01]  /*30c0*/  UISETP.GE.U32.AND UP1, UPT, UR9, 0x7, UPT ;  /* 0x000000070900788c */ /* 0x000fe2000bf26070 */
[----:B------:R-:W-:Y:S01]  /*30d0*/  LOP3.LUT R13, R13, 0x40, R12, 0xe2, !PT ;  /* 0x000000400d0d7812 */ /* 0x000fe200078ee20c */
[----:B------:R-:W-:Y:S01]  /*30e0*/  IMAD R12, R11, -0x40, R24 ;  /* 0xffffffc00b0c7824 */ /* 0x000fe200078e0218 */
[----:B------:R-:W-:Y:S01]  /*30f0*/  LOP3.LUT R11, R0, 0x3, RZ, 0xc0, !PT ;  /* 0x00000003000b7812 */ /* 0x000fe200078ec0ff */
[----:B------:R-:W-:Y:S01]  /*3100*/  USEL UR6, URZ, 0x1, !UP0 ;  /* 0x000000013f067887 */ /* 0x000fe2000c000000 */
[----:B------:R-:W-:Y:S01]  /*3110*/  IMAD.WIDE R24, R7, 0x80, RZ ;  /* 0x0000008007187825 */ /* 0x000fe200078e02ff */
[----:B-1----:R-:W-:Y:S01]  /*3120*/  ISETP.GE.AND P1, PT, R31, R28, PT ;  /* 0x0000001c1f00720c */ /* 0x002fe20003f26270 */
[----:B------:R-:W-:-:S02]  /*3130*/  ULEA.HI UR5, UR5, UR7, URZ, 0x1f ;  /* 0x0000000705057291 */ /* 0x000fc4000f8ff83f */
[----:B------:R-:W-:Y:S01]  /*3140*/  IMAD R26, R11, -0x2, R28 ;  /* 0xfffffffe0b1a7824 */ /* 0x000fe200078e021c */
[----:B------:R-:W-:Y:S01]  /*3150*/  ISETP.GE.OR P1, PT, R33, UR12, P1 ;  /* 0x0000000c21007c0c */ /* 0x000fe20008f26670 */
[----:B------:R-:W-:Y:S01]  /*3160*/  IMAD.SHL.U32 R28, R0, 0x2, RZ ;  /* 0x00000002001c7824 */ /* 0x000fe200078e00ff */
[----:B------:R-:W-:Y:S01]  /*3170*/  ULDC.64 UR10, c[0x0][0x5d0] ;  /* 0x00017400000a7ab9 */ /* 0x000fe20000000a00 */
[----:B------:R-:W-:Y:S01]  /*3180*/  ULOP3.LUT UR4, UR4, UR6, URZ, 0x3c, !UPT ;  /* 0x0000000604047292 */ /* 0x000fe2000f8e3c3f */
[----:B------:R-:W-:Y:S01]  /*3190*/  IMAD R11, R32, UR10, RZ ;  /* 0x0000000a200b7c24 */ /* 0x000fe2000f8e02ff */
[----:B------:R-:W-:Y:S01]  /*31a0*/  USHF.R.U32.HI UR5, URZ, 0x2, UR5 ;  /* 0x000000023f057899 */ /* 0x000fe20008011605 */
[----:B------:R-:W-:Y:S02]  /*31b0*/  LOP3.LUT R28, R31, 0x6, R28, 0xf8, !PT ;  /* 0x000000061f1c7812 */ /* 0x000fe400078ef81c */
[----:B------:R-:W-:Y:S01]  /*31c0*/  IMAD R7, R6, UR11, R11 ;  /* 0x0000000b06077c24 */ /* 0x000fe2000f8e020b */
[----:B------:R-:W-:Y:S01]  /*31d0*/  @UP1 ULOP3.LUT UR4, UR4, 0x1, UR5, 0x78, !UPT ;  /* 0x0000000104041892 */ /* 0x000fe2000f8e7805 */
[----:B------:R-:W-:Y:S01]  /*31e0*/  SHF.R.S32.HI R29, RZ, 0x1f, R28 ;  /* 0x0000001fff1d7819 */ /* 0x000fe2000001141c */
[----:B------:R-:W-:Y:S01]  /*31f0*/  UIMAD UR5, UR5, -0x7, UR8 ;  /* 0xfffffff9050578a4 */ /* 0x000fe2000f8e0208 */
[----:B------:R-:W-:-:S02]  /*3200*/  IADD3 R33, -R33, UR12, R12 ;  /* 0x0000000c21217c10 */ /* 0x000fc4000fffe10c */
[----:B------:R-:W-:Y:S01]  /*3210*/  LOP3.LUT R35, R24, R13, R27, 0xfe, !PT ;  /* 0x0000000d18237212 */ /* 0x000fe200078efe1b */
[----:B------:R-:W-:-:S04]  /*3220*/  IMAD.WIDE.U32 R10, R6, UR10, R28 ;  /* 0x0000000a060a7c25 */ /* 0x000fc8000f8e001c */
[----:B------:R-:W-:Y:S02]  /*3230*/  IMAD.IADD R27, R26, 0x1, -R31 ;  /* 0x000000011a1b7824 */ /* 0x000fe400078e0a1f */
[----:B------:R-:W-:Y:S02]  /*3240*/  IMAD.IADD R11, R11, 0x1, R7 ;  /* 0x000000010b0b7824 */ /* 0x000fe400078e0207 */
[----:B------:R-:W-:Y:S01]  /*3250*/  IMAD.MOV.U32 R26, RZ, RZ, -0x1 ;  /* 0xffffffffff1a7424 */ /* 0x000fe200078e00ff */
[----:B------:R-:W-:Y:S06]  /*3260*/  @P1 BRA `(.L_x_37) ;  /* 0x0000004400a41947 */ /* 0x000fec0003800000 */
[----:B------:R-:W0:Y:S01]  /*3270*/  LDC.64 R30, c[0x0][0x5c8] ;  /* 0x00017200ff1e7b82 */ /* 0x000e220000000a00 */
[----:B------:R-:W-:Y:S01]  /*3280*/  ULDC.64 UR6, c[0x0][0x5c0] ;  /* 0x0001700000067ab9 */ /* 0x000fe20000000a00 */
[----:B------:R-:W-:Y:S01]  /*3290*/  BSSY B0, `(.L_x_37) ;  /* 0x0000466000007945 */ /* 0x000fe20003800000 */
[-C--:B0-----:R-:W-:Y:S02]  /*32a0*/  IMAD R12, R25, R30.reuse, RZ ;  /* 0x0000001e190c7224 */ /* 0x081fe400078e02ff */
[----:B------:R-:W-:-:S04]  /*32b0*/  IMAD.WIDE.U32 R10, R35, R30, R10 ;  /* 0x0000001e230a7225 */ /* 0x000fc800078e000a */
[----:B------:R-:W-:Y:S01]  /*32c0*/  IMAD R13, R35, R31, R12 ;  /* 0x0000001f230d7224 */ /* 0x000fe200078e020c */
[----:B------:R-:W-:Y:S02]  /*32d0*/  LEA R7, P1, R30, R10, 0x3 ;  /* 0x0000000a1e077211 */ /* 0x000fe400078218ff */
[----:B------:R-:W-:Y:S01]  /*32e0*/  IADD3 R12, P2, R10, UR6, RZ ;  /* 0x000000060a0c7c10 */ /* 0x000fe2000ff5e0ff */
[----:B------:R-:W-:Y:S01]  /*32f0*/  IMAD.IADD R13, R11, 0x1, R13 ;  /* 0x000000010b0d7824 */ /* 0x000fe200078e020d */
[----:B------:R-:W-:-:S04]  /*3300*/  IADD3 R10, P4, R7, UR6, RZ ;  /* 0x00000006070a7c10 */ /* 0x000fc8000ff9e0ff */
[----:B------:R-:W-:Y:S02]  /*3310*/  LEA.HI.X R7, R30, R13, R31, 0x3, P1 ;  /* 0x0000000d1e077211 */ /* 0x000fe400008f1c1f */
[----:B---3-5:R-:W-:Y:S02]  /*3320*/  FSETP.NEU.AND P1, PT, R9, RZ, PT ;  /* 0x000000ff0900720b */ /* 0x028fe40003f2d000 */
[----:B------:R-:W-:Y:S02]  /*3330*/  IADD3.X R13, R13, UR7, RZ, P2, !PT ;  /* 0x000000070d0d7c10 */ /* 0x000fe400097fe4ff */
[----:B------:R-:W-:-:S09]  /*3340*/  IADD3.X R11, R7, UR7, RZ, P4, !PT ;  /* 0x00000007070b7c10 */ /* 0x000fd2000a7fe4ff */
[----:B------:R-:W-:Y:S05]  /*3350*/  @!P1 BRA `(.L_x_38) ;  /* 0x00000034005c9947 */ /* 0x000fea0003800000 */
[----:B------:R-:W-:Y:S01]  /*3360*/  ULDC.64 UR6, c[0x0][0x5b8] ;  /* 0x00016e0000067ab9 */ /* 0x000fe20000000a00 */
[----:B------:R-:W-:Y:S01]  /*3370*/  ISETP.GE.AND P1, PT, R33, 0x1, PT ;  /* 0x000000012100780c */ /* 0x000fe20003f26270 */
[----:B------:R-:W-:Y:S01]  /*3380*/  IMAD R7, R32, UR6, RZ ;  /* 0x0000000620077c24 */ /* 0x000fe2000f8e02ff */
[----:B------:R-:W-:Y:S01]  /*3390*/  ULDC.64 UR10, c[0x0][0x5a8] ;  /* 0x00016a00000a7ab9 */ /* 0x000fe20000000a00 */
[C---:B------:R-:W-:Y:S01]  /*33a0*/  IMAD.WIDE.U32 R28, R6.reuse, UR6, R28 ;  /* 0x00000006061c7c25 */ /* 0x040fe2000f8e001c */
[----:B------:R-:W-:Y:S01]  /*33b0*/  ISETP.LT.OR P5, PT, R27, 0x1, !P1 ;  /* 0x000000011b00780c */ /* 0x000fe20004fa1670 */
[----:B------:R-:W-:Y:S02]  /*33c0*/  BSSY B1, `(.L_x_39) ;  /* 0x000000c000017945 */ /* 0x000fe40003800000 */
[----:B------:R-:W-:Y:S01]  /*33d0*/  IMAD R7, R6, UR7, R7 ;  /* 0x0000000706077c24 */ /* 0x000fe2000f8e0207 */
[----:B------:R-:W-:Y:S02]  /*33e0*/  ULDC.64 UR6, c[0x0][0x5b0] ;  /* 0x00016c0000067ab9 */ /* 0x000fe40000000a00 */
[----:B------:R-:W-:-:S02]  /*33f0*/  IMAD R30, R25, UR6, RZ ;  /* 0x00000006191e7c24 */ /* 0x000fc4000f8e02ff */
[----:B------:R-:W-:Y:S02]  /*3400*/  IMAD.IADD R29, R29, 0x1, R7 ;  /* 0x000000011d1d7824 */ /* 0x000fe400078e0207 */
[C-C-:B------:R-:W-:Y:S01]  /*3410*/  IMAD R31, R35.reuse, UR7, R30.reuse ;  /* 0x00000007231f7c24 */ /* 0x140fe2000f8e021e */
[----:B------:R-:W-:Y:S01]  /*3420*/  PRMT R30, RZ, 0x7610, R30 ;  /* 0x00007610ff1e7816 */ /* 0x000fe2000000001e */
[----:B------:R-:W-:-:S03]  /*3430*/  IMAD.WIDE.U32 R6, R35, UR6, R28 ;  /* 0x0000000623067c25 */ /* 0x000fc6000f8e001c */
[----:B------:R-:W-:-:S04]  /*3440*/  IADD3 R6, P2, R6, UR10, RZ ;  /* 0x0000000a06067c10 */ /* 0x000fc8000ff5e0ff */
[----:B------:R-:W-:Y:S01]  /*3450*/  IADD3.X R7, R7, UR11, R31, P2, !PT ;  /* 0x0000000b07077c10 */ /* 0x000fe200097fe41f */
[----:B------:R-:W-:Y:S08]  /*3460*/  @P5 BRA `(.L_x_40) ;  /* 0x0000000000045947 */ /* 0x000ff00003800000 */
[----:B------:R0:W5:Y:S02]  /*3470*/  LDG.E.U8 R30, desc[UR16][R6.64] ;  /* 0x00000010061e7981 */ /* 0x000164000c1e1100 */
.L_x_40:
[----:B------:R-:W-:Y:S05]  /*3480*/  BSYNC B1 ;  /* 0x0000000000017941 */ /* 0x000fea0003800000 */
.L_x_39:
[----:B-----5:R-:W-:Y:S01]  /*3490*/  LOP3.LUT R30, R30, 0xff, RZ, 0xc0, !PT ;  /* 0x000000ff1e1e7812 */ /* 0x020fe200078ec0ff */
[----:B------:R-:W-:Y:S01]  /*34a0*/  BSSY B1, `(.L_x_41) ;  /* 0x000000b000017945 */ /* 0x000fe20003800000 */
[----:B------:R-:W-:Y:S02]  /*34b0*/  ISETP.LT.OR P4, PT, R27, 0x2, !P1 ;  /* 0x000000021b00780c */ /* 0x000fe40004f81670 */
[----:B------:R-:W-:-:S05]  /*34c0*/  F2FP.F16.E5M2.UNPACK_B R30, R30 ;  /* 0x0000001eff1e723e */ /* 0x000fca00020004ff */
[----:B------:R-:W-:-:S05]  /*34d0*/  HADD2.F32 R30, -RZ, R30.H0_H0 ;  /* 0x2000001eff1e7230 */ /* 0x000fca0000004100 */
[----:B------:R-:W-:-:S04]  /*34e0*/  FMUL R30, R30, R9 ;  /* 0x000000091e1e7220 */ /* 0x000fc80000400000 */
[----:B--2---:R-:W-:-:S05]  /*34f0*/  FFMA R30, R141, R8, R30 ;  /* 0x000000088d1e7223 */ /* 0x004fca000000001e */
[----:B------:R-:W-:Y:S02]  /*3500*/  F2FP.SATFINITE.E5M2.F32.PACK_AB_MERGE_C R31, RZ, R30, RZ ;  /* 0x0000001eff1f723e */ /* 0x000fe400048060ff */
[----:B------:R-:W-:-:S03]  /*3510*/  PRMT R30, RZ, 0x7610, R30 ;  /* 0x00007610ff1e7816 */ /* 0x000fc6000000001e */
[----:B------:R1:W-:Y:S01]  /*3520*/  @!P5 STG.E.U8 desc[UR16][R12.64], R31 ;  /* 0x0000001f0c00d986 */ /* 0x0003e2000c101110 */
[----:B------:R-:W-:Y:S05]  /*3530*/  @P4 BRA `(.L_x_42) ;  /* 0x0000000000044947 */ /* 0x000fea0003800000 */
[----:B------:R2:W5:Y:S02]  /*3540*/  LDG.E.U8 R30, desc[UR16][R6.64+0x1] ;  /* 0x00000110061e7981 */ /* 0x000564000c1e1100 */
.L_x_42:
[----:B------:R-:W-:Y:S05]  /*3550*/  BSYNC B1 ;  /* 0x0000000000017941 */ /* 0x000fea0003800000 */
.L_x_41:
[----:B-----5:R-:W-:Y:S01]  /*3560*/  LOP3.LUT R30, R30, 0xff, RZ, 0xc0, !PT ;  /* 0x000000ff1e1e7812 */ /* 0x020fe200078ec0ff */
[----:B------:R-:W-:Y:S01]  /*3570*/  BSSY B1, `(.L_x_43) ;  /* 0x0000013000017945 */ /* 0x000fe20003800000 */
[----:B-1----:R-:W-:Y:S02]  /*3580*/  IADD3 R31, P2, R35, 0x8, RZ ;  /* 0x00000008231f7810 */ /* 0x002fe40007f5e0ff */
[----:B------:R-:W-:-:S03]  /*3590*/  F2FP.F16.E5M2.UNPACK_B R30, R30 ;  /* 0x0000001eff1e723e */ /* 0x000fc600020004ff */
[----:B------:R-:W-:Y:S01]  /*35a0*/  IMAD.X R24, RZ, RZ, R25, P2 ;  /* 0x000000ffff187224 */ /* 0x000fe200010e0619 */
[----:B------:R-:W-:Y:S01]  /*35b0*/  ISETP.GE.AND P2, PT, R33, 0x9, PT ;  /* 0x000000092100780c */ /* 0x000fe20003f46270 */
[----:B------:R-:W-:Y:S02]  /*35c0*/  HADD2.F32 R30, -RZ, R30.H0_H0 ;  /* 0x2000001eff1e7230 */ /* 0x000fe40000004100 */
[----:B------:R-:W-:Y:S01]  /*35d0*/  IMAD R24, R24, UR6, RZ ;  /* 0x0000000618187c24 */ /* 0x000fe2000f8e02ff */
[----:B------:R-:W-:Y:S01]  /*35e0*/  ISETP.LT.OR P5, PT, R27, 0x1, !P2 ;  /* 0x000000011b00780c */ /* 0x000fe200057a1670 */
[----:B------:R-:W-:-:S04]  /*35f0*/  IMAD.WIDE.U32 R28, R31, UR6, R28 ;  /* 0x000000061f1c7c25 */ /* 0x000fc8000f8e001c */
[----:B------:R-:W-:Y:S01]  /*3600*/  FMUL R25, R30, R9 ;  /* 0x000000091e197220 */ /* 0x000fe20000400000 */
[----:B------:R-:W-:-:S03]  /*3610*/  IMAD R31, R31, UR7, R24 ;  /* 0x000000071f1f7c24 */ /* 0x000fc6000f8e0218 */
[----:B------:R-:W-:Y:S01]  /*3620*/  FFMA R25, R140, R8, R25 ;  /* 0x000000088c197223 */ /* 0x000fe20000000019 */
[----:B------:R-:W-:Y:S02]  /*3630*/  IADD3 R24, P6, R28, UR10, RZ ;  /* 0x0000000a1c187c10 */ /* 0x000fe4000ffde0ff */
[----:B------:R-:W-:Y:S02]  /*3640*/  PRMT R28, RZ, 0x7610, R28 ;  /* 0x00007610ff1c7816 */ /* 0x000fe4000000001c */
[----:B------:R-:W-:Y:S02]  /*3650*/  F2FP.SATFINITE.E5M2.F32.PACK_AB_MERGE_C R33, RZ, R25, RZ ;  /* 0x00000019ff21723e */ /* 0x000fe400048060ff */
[----:B------:R-:W-:-:S03]  /*3660*/  IADD3.X R25, R29, UR11, R31, P6, !PT ;  /* 0x0000000b1d197c10 */ /* 0x000fc6000b7fe41f */
[----:B------:R1:W-:Y:S01]  /*3670*/  @!P4 STG.E.U8 desc[UR16][R12.64+0x1], R33 ;  /* 0x000001210c00c986 */ /* 0x0003e2000c101110 */
[----:B------:R-:W-:Y:S05]  /*3680*/  @P5 BRA `(.L_x_44) ;  /* 0x0000000000045947 */ /* 0x000fea0003800000 */
[----:B------:R3:W5:Y:S02]  /*3690*/  LDG.E.U8 R28, desc[UR16][R24.64] ;  /* 0x00000010181c7981 */ /* 0x000764000c1e1100 */
.L_x_44:
[----:B------:R-:W-:Y:S05]  /*36a0*/  BSYNC B1 ;  /* 0x0000000000017941 */ /* 0x000fea0003800000 */
.L_x_43:
[----:B-----5:R-:W-:Y:S01]  /*36b0*/  LOP3.LUT R28, R28, 0xff, RZ, 0xc0, !PT ;  /* 0x000000ff1c1c7812 */ /* 0x020fe200078ec0ff */
[----:B------:R-:W-:Y:S01]  /*36c0*/  BSSY B1, `(.L_x_45) ;  /* 0x000000b000017945 */ /* 0x000fe20003800000 */
[----:B------:R-:W-:Y:S02]  /*36d0*/  ISETP.LT.OR P4, PT, R27, 0x2, !P2 ;  /* 0x000000021b00780c */ /* 0x000fe40005781670 */
[----:B------:R-:W-:-:S05]  /*36e0*/  F2FP.F16.E5M2.UNPACK_B R28, R28 ;  /* 0x0000001cff1c723e */ /* 0x000fca00020004ff */
[----:B------:R-:W-:-:S05]  /*36f0*/  HADD2.F32 R28, -RZ, R28.H0_H0 ;  /* 0x2000001cff1c7230 */ /* 0x000fca0000004100 */
[----:B------:R-:W-:-:S04]  /*3700*/  FMUL R28, R28, R9 ;  /* 0x000000091c1c7220 */ /* 0x000fc80000400000 */
[----:B------:R-:W-:-:S05]  /*3710*/  FFMA R28, R139, R8, R28 ;  /* 0x000000088b1c7223 */ /* 0x000fca000000001c */
[----:B------:R-:W-:Y:S02]  /*3720*/  F2FP.SATFINITE.E5M2.F32.PACK_AB_MERGE_C R29, RZ, R28, RZ ;  /* 0x0000001cff1d723e */ /* 0x000fe400048060ff */
[----:B------:R-:W-:-:S03]  /*3730*/  PRMT R28, RZ, 0x7610, R28 ;  /* 0x00007610ff1c7816 */ /* 0x000fc6000000001c */
[----:B------:R4:W-:Y:S01]  /*3740*/  @!P5 STG.E.U8 desc[UR16][R10.64], R29 ;  /* 0x0000001d0a00d986 */ /* 0x0009e2000c101110 */
[----:B------:R-:W-:Y:S05]  /*3750*/  @P4 BRA `(.L_x_46) ;  /* 0x0000000000044947 */ /* 0x000fea0003800000 */
[----:B------:R0:W5:Y:S02]  /*3760*/  LDG.E.U8 R28, desc[UR16][R24.64+0x1] ;  /* 0x00000110181c7981 */ /* 0x000164000c1e1100 */
.L_x_46:
[----:B------:R-:W-:Y:S05]  /*3770*/  BSYNC B1 ;  /* 0x0000000000017941 */ /* 0x000fea0003800000 */
.L_x_45:
[----:B-----5:R-:W-:Y:S01]  /*3780*/  LOP3.LUT R28, R28, 0xff, RZ, 0xc0, !PT ;  /* 0x000000ff1c1c7812 */ /* 0x020fe200078ec0ff */
[----:B------:R-:W-:Y:S01]  /*3790*/  BSSY B1, `(.L_x_47) ;  /* 0x000000b000017945 */ /* 0x000fe20003800000 */
[----:B------:R-:W-:Y:S02]  /*37a0*/  ISETP.LT.OR P5, PT, R27, 0x9, !P1 ;  /* 0x000000091b00780c */ /* 0x000fe40004fa1670 */
[----:B------:R-:W-:-:S05]  /*37b0*/  F2FP.F16.E5M2.UNPACK_B R28, R28 ;  /* 0x0000001cff1c723e */ /* 0x000fca00020004ff */
[----:B------:R-:W-:-:S05]  /*37c0*/  HADD2.F32 R28, -RZ, R28.H0_H0 ;  /* 0x2000001cff1c7230 */ /* 0x000fca0000004100 */
[----:B----4-:R-:W-:Y:S01]  /*37d0*/  FMUL R29, R28, R9 ;  /* 0x000000091c1d7220 */ /* 0x010fe20000400000 */
[----:B------:R-:W-:-:S03]  /*37e0*/  PRMT R28, RZ, 0x7610, R28 ;  /* 0x00007610ff1c7816 */ /* 0x000fc6000000001c */
[----:B------:R-:W-:-:S05]  /*37f0*/  FFMA R29, R138, R8, R29 ;  /* 0x000000088a1d7223 */ /* 0x000fca000000001d */
[----:B------:R-:W-:-:S05]  /*3800*/  F2FP.SATFINITE.E5M2.F32.PACK_AB_MERGE_C R29, RZ, R29, RZ ;  /* 0x0000001dff1d723e */ /* 0x000fca00048060ff */
[----:B------:R4:W-:Y:S01]  /*3810*/  @!P4 STG.E.U8 desc[UR16][R10.64+0x1], R29 ;  /* 0x0000011d0a00c986 */ /* 0x0009e2000c101110 */
[----:B------:R-:W-:Y:S05]  /*3820*/  @P5 BRA `(.L_x_48) ;  /* 0x0000000000045947 */ /* 0x000fea0003800000 */
[----:B------:R0:W5:Y:S02]  /*3830*/  LDG.E.U8 R28, desc[UR16][R6.64+0x8] ;  /* 0x00000810061c7981 */ /* 0x000164000c1e1100 */
.L_x_48:
[----:B------:R-:W-:Y:S05]  /*3840*/  BSYNC B1 ;  /* 0x0000000000017941 */ /* 0x000fea0003800000 */
.L_x_47:
[----:B-----5:R-:W-:Y:S01]  /*3850*/  LOP3.LUT R28, R28, 0xff, RZ, 0xc0, !PT ;  /* 0x000000ff1c1c7812 */ /* 0x020fe200078ec0ff */
[----:B------:R-:W-:Y:S01]  /*3860*/  BSSY B1, `(.L_x_49) ;  /* 0x000000b000017945 */ /* 0x000fe20003800000 */
[----:B------:R-:W-:Y:S02]  /*3870*/  ISETP.LT.OR P4, PT, R27, 0xa, !P1 ;  /* 0x0000000a1b00780c */ /* 0x000fe40004f81670 */
[----:B------:R-:W-:-:S05]  /*3880*/  F2FP.F16.E5M2.UNPACK_B R28, R28 ;  /* 0x0000001cff1c723e */ /* 0x000fca00020004ff */
[----:B------:R-:W-:-:S05]  /*3890*/  HADD2.F32 R28, -RZ, R28.H0_H0 ;  /* 0x2000001cff1c7230 */ /* 0x000fca0000004100 */
[----:B------:R-:W-:-:S04]  /*38a0*/  FMUL R28, R28, R9 ;  /* 0x000000091c1c7220 */ /* 0x000fc80000400000 */
[----:B------:R-:W-:-:S05]  /*38b0*/  FFMA R28, R137, R8, R28 ;  /* 0x00000008891c7223 */ /* 0x000fca000000001c */
[----:B----4-:R-:W-:Y:S02]  /*38c0*/  F2FP.SATFINITE.E5M2.F32.PACK_AB_MERGE_C R29, RZ, R28, RZ ;  /* 0x0000001cff1d723e */ /* 0x010fe400048060ff */
[----:B------:R-:W-:-:S03]  /*38d0*/  PRMT R28, RZ, 0x7610, R28 ;  /* 0x00007610ff1c7816 */ /* 0x000fc6000000001c */
[----:B------:R4:W-:Y:S01]  /*38e0*/  @!P5 STG.E.U8 desc[UR16][R12.64+0x8], R29 ;  /* 0x0000081d0c00d986 */ /* 0x0009e2000c101110 */
[----:B------:R-:W-:Y:S05]  /*38f0*/  @P4 BRA `(.L_x_50) ;  /* 0x0000000000044947 */ /* 0x000fea0003800000 */
[----:B------:R0:W5:Y:S02]  /*3900*/  LDG.E.U8 R28, desc[UR16][R6.64+0x9] ;  /* 0x00000910061c7981 */ /* 0x000164000c1e1100 */
.L_x_50:
[----:B------:R-:W-:Y:S05]  /*3910*/  BSYNC B1 ;  /* 0x0000000000017941 */ /* 0x000fea0003800000 */
.L_x_49:
        /* <DEDUP_REMOVED lines=12> */
.L_x_52:
[----:B------:R-:W-:Y:S05]  /*39e0*/  BSYNC B1 ;  /* 0x0000000000017941 */ /* 0x000fea0003800000 */
.L_x_51:
        /* <DEDUP_REMOVED lines=12> */
.L_x_54:
[----:B------:R-:W-:Y:S05]  /*3ab0*/  BSYNC B1 ;  /* 0x0000000000017941 */ /* 0x000fea0003800000 */
.L_x_53:
        /* <DEDUP_REMOVED lines=12> */
.L_x_56:
[----:B------:R-:W-:Y:S05]  /*3b80*/  BSYNC B1 ;  /* 0x0000000000017941 */ /* 0x000fea0003800000 */
.L_x_55:
        /* <DEDUP_REMOVED lines=12> */
.L_x_58:
[----:B------:R-:W-:Y:S05]  /*3c50*/  BSYNC B1 ;  /* 0x0000000000017941 */ /* 0x000fea0003800000 */
.L_x_57:
        /* <DEDUP_REMOVED lines=12> */
.L_x_60:
[----:B------:R-:W-:Y:S05]  /*3d20*/  BSYNC B1 ;  /* 0x0000000000017941 */ /* 0x000fea0003800000 */
.L_x_59:
        /* <DEDUP_REMOVED lines=12> */
.L_x_62:
[----:B------:R-:W-:Y:S05]  /*3df0*/  BSYNC B1 ;  /* 0x0000000000017941 */ /* 0x000fea0003800000 */
.L_x_61:
        /* <DEDUP_REMOVED lines=12> */
.L_x_64:
[----:B------:R-:W-:Y:S05]  /*3ec0*/  BSYNC B1 ;  /* 0x0000000000017941 */ /* 0x000fea0003800000 */
.L_x_63:
        /* <DEDUP_REMOVED lines=12> */
.L_x_66:
[----:B------:R-:W-:Y:S05]  /*3f90*/  BSYNC B1 ;  /* 0x0000000000017941 */ /* 0x000fea0003800000 */
.L_x_65:
        /* <DEDUP_REMOVED lines=12> */
.L_x_68:
[----:B------:R-:W-:Y:S05]  /*4060*/  BSYNC B1 ;  /* 0x0000000000017941 */ /* 0x000fea0003800000 */
.L_x_67:
        /* <DEDUP_REMOVED lines=12> */
.L_x_70:
[----:B------:R-:W-:Y:S05]  /*4130*/  BSYNC B1 ;  /* 0x0000000000017941 */ /* 0x000fea0003800000 */
.L_x_69:
        /* <DEDUP_REMOVED lines=12> */
.L_x_72:
[----:B------:R-:W-:Y:S05]  /*4200*/  BSYNC B1 ;  /* 0x0000000000017941 */ /* 0x000fea0003800000 */
.L_x_71:
        /* <DEDUP_REMOVED lines=12> */
.L_x_74:
[----:B------:R-:W-:Y:S05]  /*42d0*/  BSYNC B1 ;  /* 0x0000000000017941 */ /* 0x000fea0003800000 */
.L_x_73:
        /* <DEDUP_REMOVED lines=12> */
.L_x_76:
[----:B------:R-:W-:Y:S05]  /*43a0*/  BSYNC B1 ;  /* 0x0000000000017941 */ /* 0x000fea0003800000 */
.L_x_75:
        /* <DEDUP_REMOVED lines=12> */
.L_x_78:
[----:B------:R-:W-:Y:S05]  /*4470*/  BSYNC B1 ;  /* 0x0000000000017941 */ /* 0x000fea0003800000 */
.L_x_77:
        /* <DEDUP_REMOVED lines=12> */
.L_x_80:
[----:B------:R-:W-:Y:S05]  /*4540*/  BSYNC B1 ;  /* 0x0000000000017941 */ /* 0x000fea0003800000 */
.L_x_79:
        /* <DEDUP_REMOVED lines=12> */
.L_x_82:
[----:B------:R-:W-:Y:S05]  /*4610*/  BSYNC B1 ;  /* 0x0000000000017941 */ /* 0x000fea0003800000 */
.L_x_81:
        /* <DEDUP_REMOVED lines=12> */
.L_x_84:
[----:B------:R-:W-:Y:S05]  /*46e0*/  BSYNC B1 ;  /* 0x0000000000017941 */ /* 0x000fea0003800000 */
.L_x_83:
        /* <DEDUP_REMOVED lines=12> */
.L_x_86:
[----:B------:R-:W-:Y:S05]  /*47b0*/  BSYNC B1 ;  /* 0x0000000000017941 */ /* 0x000fea0003800000 */
.L_x_85:
        /* <DEDUP_REMOVED lines=12> */
.L_x_88:
[----:B------:R-:W-:Y:S05]  /*4880*/  BSYNC B1 ;  /* 0x0000000000017941 */ /* 0x000fea0003800000 */
.L_x_87:
        /* <DEDUP_REMOVED lines=12> */
.L_x_90:
[----:B------:R-:W-:Y:S05]  /*4950*/  BSYNC B1 ;  /* 0x0000000000017941 */ /* 0x000fea0003800000 */
.L_x_89:
        /* <DEDUP_REMOVED lines=12> */
.L_x_92:
[----:B------:R-:W-:Y:S05]  /*4a20*/  BSYNC B1 ;  /* 0x0000000000017941 */ /* 0x000fea0003800000 */
.L_x_91:
        /* <DEDUP_REMOVED lines=12> */
.L_x_94:
[----:B------:R-:W-:Y:S05]  /*4af0*/  BSYNC B1 ;  /* 0x0000000000017941 */ /* 0x000fea0003800000 */
.L_x_93:
        /* <DEDUP_REMOVED lines=12> */
.L_x_96:
[----:B------:R-:W-:Y:S05]  /*4bc0*/  BSYNC B1 ;  /* 0x0000000000017941 */ /* 0x000fea0003800000 */
.L_x_95:
        /* <DEDUP_REMOVED lines=12> */
.L_x_98:
[----:B------:R-:W-:Y:S05]  /*4c90*/  BSYNC B1 ;  /* 0x0000000000017941 */ /* 0x000fea0003800000 */
.L_x_97:
        /* <DEDUP_REMOVED lines=12> */
.L_x_100:
[----:B------:R-:W-:Y:S05]  /*4d60*/  BSYNC B1 ;  /* 0x0000000000017941 */ /* 0x000fea0003800000 */
.L_x_99:
        /* <DEDUP_REMOVED lines=12> */
.L_x_102:
[----:B------:R-:W-:Y:S05]  /*4e30*/  BSYNC B1 ;  /* 0x0000000000017941 */ /* 0x000fea0003800000 */
.L_x_101:
        /* <DEDUP_REMOVED lines=12> */
.L_x_104:
[----:B------:R-:W-:Y:S05]  /*4f00*/  BSYNC B1 ;  /* 0x0000000000017941 */ /* 0x000fea0003800000 */
.L_x_103:
        /* <DEDUP_REMOVED lines=12> */
.L_x_106:
[----:B------:R-:W-:Y:S05]  /*4fd0*/  BSYNC B1 ;  /* 0x0000000000017941 */ /* 0x000fea0003800000 */
.L_x_105:
        /* <DEDUP_REMOVED lines=12> */
.L_x_108:
[----:B------:R-:W-:Y:S05]  /*50a0*/  BSYNC B1 ;  /* 0x0000000000017941 */ /* 0x000fea0003800000 */
.L_x_107:
        /* <DEDUP_REMOVED lines=12> */
.L_x_110:
[----:B------:R-:W-:Y:S05]  /*5170*/  BSYNC B1 ;  /* 0x0000000000017941 */ /* 0x000fea0003800000 */
.L_x_109:
        /* <DEDUP_REMOVED lines=12> */
.L_x_112:
[----:B------:R-:W-:Y:S05]  /*5240*/  BSYNC B1 ;  /* 0x0000000000017941 */ /* 0x000fea0003800000 */
.L_x_111:
        /* <DEDUP_REMOVED lines=12> */
.L_x_114:
[----:B------:R-:W-:Y:S05]  /*5310*/  BSYNC B1 ;  /* 0x0000000000017941 */ /* 0x000fea0003800000 */
.L_x_113:
        /* <DEDUP_REMOVED lines=12> */
.L_x_116:
[----:B------:R-:W-:Y:S05]  /*53e0*/  BSYNC B1 ;  /* 0x0000000000017941 */ /* 0x000fea0003800000 */
.L_x_115:
        /* <DEDUP_REMOVED lines=12> */
.L_x_118:
[----:B------:R-:W-:Y:S05]  /*54b0*/  BSYNC B1 ;  /* 0x0000000000017941 */ /* 0x000fea0003800000 */
.L_x_117:
        /* <DEDUP_REMOVED lines=12> */
.L_x_120:
[----:B------:R-:W-:Y:S05]  /*5580*/  BSYNC B1 ;  /* 0x0000000000017941 */ /* 0x000fea0003800000 */
.L_x_119:
        /* <DEDUP_REMOVED lines=12> */
.L_x_122:
[----:B------:R-:W-:Y:S05]  /*5650*/  BSYNC B1 ;  /* 0x0000000000017941 */ /* 0x000fea0003800000 */
.L_x_121:
        /* <DEDUP_REMOVED lines=12> */
.L_x_124:
[----:B------:R-:W-:Y:S05]  /*5720*/  BSYNC B1 ;  /* 0x0000000000017941 */ /* 0x000fea0003800000 */
.L_x_123:
        /* <DEDUP_REMOVED lines=12> */
.L_x_126:
[----:B------:R-:W-:Y:S05]  /*57f0*/  BSYNC B1 ;  /* 0x0000000000017941 */ /* 0x000fea0003800000 */
.L_x_125:
        /* <DEDUP_REMOVED lines=12> */
.L_x_128:
[----:B------:R-:W-:Y:S05]  /*58c0*/  BSYNC B1 ;  /* 0x0000000000017941 */ /* 0x000fea0003800000 */
.L_x_127:
        /* <DEDUP_REMOVED lines=12> */
.L_x_130:
[----:B------:R-:W-:Y:S05]  /*5990*/  BSYNC B1 ;  /* 0x0000000000017941 */ /* 0x000fea0003800000 */
.L_x_129:
        /* <DEDUP_REMOVED lines=12> */
.L_x_132:
[----:B------:R-:W-:Y:S05]  /*5a60*/  BSYNC B1 ;  /* 0x0000000000017941 */ /* 0x000fea0003800000 */
.L_x_131:
        /* <DEDUP_REMOVED lines=12> */
.L_x_134:
[----:B------:R-:W-:Y:S05]  /*5b30*/  BSYNC B1 ;  /* 0x0000000000017941 */ /* 0x000fea0003800000 */
.L_x_133:
        /* <DEDUP_REMOVED lines=12> */
.L_x_136:
[----:B------:R-:W-:Y:S05]  /*5c00*/  BSYNC B1 ;  /* 0x0000000000017941 */ /* 0x000fea0003800000 */
.L_x_135:
        /* <DEDUP_REMOVED lines=12> */
.L_x_138:
[----:B------:R-:W-:Y:S05]  /*5cd0*/  BSYNC B1 ;  /* 0x0000000000017941 */ /* 0x000fea0003800000 */
.L_x_137:
        /* <DEDUP_REMOVED lines=12> */
.L_x_140:
[----:B------:R-:W-:Y:S05]  /*5da0*/  BSYNC B1 ;  /* 0x0000000000017941 */ /* 0x000fea0003800000 */
.L_x_139:
        /* <DEDUP_REMOVED lines=12> */
.L_x_142:
[----:B------:R-:W-:Y:S05]  /*5e70*/  BSYNC B1 ;  /* 0x0000000000017941 */ /* 0x000fea0003800000 */
.L_x_141:
        /* <DEDUP_REMOVED lines=12> */
.L_x_144:
[----:B------:R-:W-:Y:S05]  /*5f40*/  BSYNC B1 ;  /* 0x0000000000017941 */ /* 0x000fea0003800000 */
.L_x_143:
        /* <DEDUP_REMOVED lines=12> */
.L_x_146:
[----:B------:R-:W-:Y:S05]  /*6010*/  BSYNC B1 ;  /* 0x0000000000017941 */ /* 0x000fea0003800000 */
.L_x_145:
        /* <DEDUP_REMOVED lines=12> */
.L_x_148:
[----:B------:R-:W-:Y:S05]  /*60e0*/  BSYNC B1 ;  /* 0x0000000000017941 */ /* 0x000fea0003800000 */
.L_x_147:
[----:B-----5:R-:W-:Y:S01]  /*60f0*/  LOP3.LUT R28, R28, 0xff, RZ, 0xc0, !PT ;  /* 0x000000ff1c1c7812 */ /* 0x020fe200078ec0ff */
[----:B------:R-:W-:Y:S01]  /*6100*/  BSSY B1, `(.L_x_149) ;  /* 0x000000b000017945 */ /* 0x000fe20003800000 */
[----:B------:R-:W-:Y:S02]  /*6110*/  ISETP.LT.OR P4, PT, R27, 0x6a, !P2 ;  /* 0x0000006a1b00780c */ /* 0x000fe40005781670 */
[----:B------:R-:W-:-:S05]  /*6120*/  F2FP.F16.E5M2.UNPACK_B R28, R28 ;  /* 0x0000001cff1c723e */ /* 0x000fca00020004ff */
[----:B------:R-:W-:-:S05]  /*6130*/  HADD2.F32 R28, -RZ, R28.H0_H0 ;  /* 0x2000001cff1c7230 */ /* 0x000fca0000004100 */
[----:B------:R-:W-:-:S04]  /*6140*/  FMUL R28, R28, R9 ;  /* 0x000000091c1c7220 */ /* 0x000fc80000400000 */
[----:B------:R-:W-:Y:S01]  /*6150*/  FFMA R28, R23, R8, R28 ;  /* 0x00000008171c7223 */ /* 0x000fe2000000001c */
[----:B------:R-:W-:-:S04]  /*6160*/  PRMT R23, RZ, 0x7610, R23 ;  /* 0x00007610ff177816 */ /* 0x000fc80000000017 */
[----:B----4-:R-:W-:-:S05]  /*6170*/  F2FP.SATFINITE.E5M2.F32.PACK_AB_MERGE_C R29, RZ, R28, RZ ;  /* 0x0000001cff1d723e */ /* 0x010fca00048060ff */
[----:B------:R4:W-:Y:S01]  /*6180*/  @!P5 STG.E.U8 desc[UR16][R10.64+0x68], R29 ;  /* 0x0000681d0a00d986 */ /* 0x0009e2000c101110 */
[----:B------:R-:W-:Y:S05]  /*6190*/  @P4 BRA `(.L_x_150) ;  /* 0x0000000000044947 */ /* 0x000fea0003800000 */
[----:B------:R0:W5:Y:S02]  /*61a0*/  LDG.E.U8 R23, desc[UR16][R24.64+0x69] ;  /* 0x0000691018177981 */ /* 0x000164000c1e1100 */
.L_x_150:
[----:B------:R-:W-:Y:S05]  /*61b0*/  BSYNC B1 ;  /* 0x0000000000017941 */ /* 0x000fea0003800000 */
.L_x_149:
        /* <DEDUP_REMOVED lines=8> */
[----:B------:R-:W-:-:S05]  /*6240*/  F2FP.SATFINITE.E5M2.F32.PACK_AB_MERGE_C R23, RZ, R23, RZ ;  /* 0x00000017ff17723e */ /* 0x000fca00048060ff */
[----:B------:R0:W-:Y:S01]  /*6250*/  @!P4 STG.E.U8 desc[UR16][R10.64+0x69], R23 ;  /* 0x000069170a00c986 */ /* 0x0001e2000c101110 */
[----:B------:R-:W-:Y:S05]  /*6260*/  @P5 BRA `(.L_x_152) ;  /* 0x0000000000045947 */ /* 0x000fea0003800000 */
[----:B------:R0:W5:Y:S02]  /*6270*/  LDG.E.U8 R22, desc[UR16][R6.64+0x70] ;  /* 0x0000701006167981 */ /* 0x000164000c1e1100 */
.L_x_152:
[----:B------:R-:W-:Y:S05]  /*6280*/  BSYNC B1 ;  /* 0x0000000000017941 */ /* 0x000fea0003800000 */
.L_x_151:
        /* <DEDUP_REMOVED lines=8> */
[----:B0-----:R-:W-:-:S05]  /*6310*/  F2FP.SATFINITE.E5M2.F32.PACK_AB_MERGE_C R23, RZ, R22, RZ ;  /* 0x00000016ff17723e */ /* 0x001fca00048060ff */
[----:B------:R0:W-:Y:S01]  /*6320*/  @!P5 STG.E.U8 desc[UR16][R12.64+0x70], R23 ;  /* 0x000070170c00d986 */ /* 0x0001e2000c101110 */
[----:B------:R-:W-:Y:S05]  /*6330*/  @P4 BRA `(.L_x_154) ;  /* 0x0000000000044947 */ /* 0x000fea0003800000 */
[----:B------:R0:W5:Y:S02]  /*6340*/  LDG.E.U8 R21, desc[UR16][R6.64+0x71] ;  /* 0x0000711006157981 */ /* 0x000164000c1e1100 */
.L_x_154:
[----:B------:R-:W-:Y:S05]  /*6350*/  BSYNC B1 ;  /* 0x0000000000017941 */ /* 0x000fea0003800000 */
.L_x_153:
        /* <DEDUP_REMOVED lines=12> */
.L_x_156:
[----:B------:R-:W-:Y:S05]  /*6420*/  BSYNC B1 ;  /* 0x0000000000017941 */ /* 0x000fea0003800000 */
.L_x_155:
        /* <DEDUP_REMOVED lines=12> */
.L_x_158:
[----:B------:R-:W-:Y:S05]  /*64f0*/  BSYNC B1 ;  /* 0x0000000000017941 */ /* 0x000fea0003800000 */
.L_x_157:
        /* <DEDUP_REMOVED lines=12> */
.L_x_160:
[----:B------:R-:W-:Y:S05]  /*65c0*/  BSYNC B1 ;  /* 0x0000000000017941 */ /* 0x000fea0003800000 */
.L_x_159:
        /* <DEDUP_REMOVED lines=12> */
.L_x_162:
[----:B------:R-:W-:Y:S05]  /*6690*/  BSYNC B1 ;  /* 0x0000000000017941 */ /* 0x000fea0003800000 */
.L_x_161:
[----:B-----5:R-:W-:Y:S01]  /*66a0*/  LOP3.LUT R15, R15, 0xff, RZ, 0xc0, !PT ;  /* 0x000000ff0f0f7812 */ /* 0x020fe200078ec0ff */
[----:B------:R-:W-:Y:S01]  /*66b0*/  BSSY B1, `(.L_x_163) ;  /* 0x000000b000017945 */ /* 0x000fe20003800000 */
[----:B------:R-:W-:Y:S02]  /*66c0*/  ISETP.LT.OR P4, PT, R27, 0x79, !P2 ;  /* 0x000000791b00780c */ /* 0x000fe40005781670 */
[----:B------:R-:W-:-:S05]  /*66d0*/  F2FP.F16.E5M2.UNPACK_B R15, R15 ;  /* 0x0000000fff0f723e */ /* 0x000fca00020004ff */
[----:B0-2---:R-:W-:-:S05]  /*66e0*/  HADD2.F32 R6, -RZ, R15.H0_H0 ;  /* 0x2000000fff067230 */ /* 0x005fca0000004100 */
[----:B------:R-:W-:Y:S01]  /*66f0*/  FMUL R7, R6, R9 ;  /* 0x0000000906077220 */ /* 0x000fe20000400000 */
[----:B------:R-:W-:-:S03]  /*6700*/  PRMT R6, RZ, 0x7610, R6 ;  /* 0x00007610ff067816 */ /* 0x000fc60000000006 */
[----:B------:R-:W-:-:S05]  /*6710*/  FFMA R7, R14, R8, R7 ;  /* 0x000000080e077223 */ /* 0x000fca0000000007 */
[----:B------:R-:W-:-:S05]  /*6720*/  F2FP.SATFINITE.E5M2.F32.PACK_AB_MERGE_C R7, RZ, R7, RZ ;  /* 0x00000007ff07723e */ /* 0x000fca00048060ff */
[----:B------:R0:W-:Y:S01]  /*6730*/  @!P1 STG.E.U8 desc[UR16][R12.64+0x79], R7 ;  /* 0x000079070c009986 */ /* 0x0001e2000c101110 */
[----:B------:R-:W-:Y:S05]  /*6740*/  @P4 BRA `(.L_x_164) ;  /* 0x0000000000044947 */ /* 0x000fea0003800000 */
[----:B------:R2:W5:Y:S02]  /*6750*/  LDG.E.U8 R6, desc[UR16][R24.64+0x78] ;  /* 0x0000781018067981 */ /* 0x000564000c1e1100 */
.L_x_164:
[----:B------:R-:W-:Y:S05]  /*6760*/  BSYNC B1 ;  /* 0x0000000000017941 */ /* 0x000fea0003800000 */
.L_x_163:
[----:B-----5:R-:W-:Y:S01]  /*6770*/  LOP3.LUT R6, R6, 0xff, RZ, 0xc0, !PT ;  /* 0x000000ff06067812 */ /* 0x020fe200078ec0ff */
[----:B------:R-:W-:Y:S01]  /*6780*/  BSSY B1, `(.L_x_165) ;  /* 0x000000b000017945 */ /* 0x000fe20003800000 */
[----:B------:R-:W-:Y:S02]  /*6790*/  ISETP.LT.OR P2, PT, R27, 0x7a, !P2 ;  /* 0x0000007a1b00780c */ /* 0x000fe40005741670 */
[----:B------:R-:W-:-:S05]  /*67a0*/  F2FP.F16.E5M2.UNPACK_B R6, R6 ;  /* 0x00000006ff06723e */ /* 0x000fca00020004ff */
[----:B------:R-:W-:-:S05]  /*67b0*/  HADD2.F32 R6, -RZ, R6.H0_H0 ;  /* 0x20000006ff067230 */ /* 0x000fca0000004100 */
[----:B------:R-:W-:-:S04]  /*67c0*/  FMUL R6, R6, R9 ;  /* 0x0000000906067220 */ /* 0x000fc80000400000 */
[----:B------:R-:W-:-:S05]  /*67d0*/  FFMA R6, R17, R8, R6 ;  /* 0x0000000811067223 */ /* 0x000fca0000000006 */
[----:B0-----:R-:W-:Y:S02]  /*67e0*/  F2FP.SATFINITE.E5M2.F32.PACK_AB_MERGE_C R7, RZ, R6, RZ ;  /* 0x00000006ff07723e */ /* 0x001fe400048060ff */
[----:B------:R-:W-:-:S03]  /*67f0*/  PRMT R6, RZ, 0x7610, R6 ;  /* 0x00007610ff067816 */ /* 0x000fc60000000006 */
[----:B------:R0:W-:Y:S01]  /*6800*/  @!P4 STG.E.U8 desc[UR16][R10.64+0x78], R7 ;  /* 0x000078070a00c986 */ /* 0x0001e2000c101110 */
[----:B------:R-:W-:Y:S05]  /*6810*/  @P2 BRA `(.L_x_166) ;  /* 0x0000000000042947 */ /* 0x000fea0003800000 */
[----:B------:R0:W5:Y:S02]  /*6820*/  LDG.E.U8 R6, desc[UR16][R24.64+0x79] ;  /* 0x0000791018067981 */ /* 0x000164000c1e1100 */
.L_x_166:
[----:B------:R-:W-:Y:S05]  /*6830*/  BSYNC B1 ;  /* 0x0000000000017941 */ /* 0x000fea0003800000 */
.L_x_165:
[----:B------:R-:W-:Y:S05]  /*6840*/  @P2 BRA `(.L_x_167) ;  /* 0x0000001000282947 */ /* 0x000fea0003800000 */
[----:B-----5:R-:W-:-:S04]  /*6850*/  LOP3.LUT R6, R6, 0xff, RZ, 0xc0, !PT ;  /* 0x000000ff06067812 */ /* 0x020fc800078ec0ff */
[----:B------:R-:W-:-:S05]  /*6860*/  F2FP.F16.E5M2.UNPACK_B R6, R6 ;  /* 0x00000006ff06723e */ /* 0x000fca00020004ff */
[----:B------:R-:W-:-:S05]  /*6870*/  HADD2.F32 R6, -RZ, R6.H0_H0 ;  /* 0x20000006ff067230 */ /* 0x000fca0000004100 */
[----:B0-----:R-:W-:-:S04]  /*6880*/  FMUL R7, R6, R9 ;  /* 0x0000000906077220 */ /* 0x001fc80000400000 */
[----:B------:R-:W-:-:S05]  /*6890*/  FFMA R7, R16, R8, R7 ;  /* 0x0000000810077223 */ /* 0x000fca0000000007 */
[----:B------:R-:W-:-:S05]  /*68a0*/  F2FP.SATFINITE.E5M2.F32.PACK_AB_MERGE_C R7, RZ, R7, RZ ;  /* 0x00000007ff07723e */ /* 0x000fca00048060ff */
[----:B------:R0:W-:Y:S01]  /*68b0*/  STG.E.U8 desc[UR16][R10.64+0x79], R7 ;  /* 0x000079070a007986 */ /* 0x0001e2000c101110 */
[----:B------:R-:W-:Y:S05]  /*68c0*/  BRA `(.L_x_167) ;  /* 0x0000001000087947 */ /* 0x000fea0003800000 */
.L_x_38:
[----:B------:R-:W-:Y:S01]  /*68d0*/  ISETP.GE.AND P2, PT, R33, 0x1, PT ;  /* 0x000000012100780c */ /* 0x000fe20003f46270 */
[-C--:B--2---:R-:W-:Y:S01]  /*68e0*/  FMUL R141, R141, R8.reuse ;  /* 0x000000088d8d7220 */ /* 0x084fe20000400000 */
[-C--:B------:R-:W-:Y:S01]  /*68f0*/  FMUL R140, R140, R8.reuse ;  /* 0x000000088c8c7220 */ /* 0x080fe20000400000 */
[----:B------:R-:W-:Y:S01]  /*6900*/  ISETP.GE.AND P1, PT, R33, 0x9, PT ;  /* 0x000000092100780c */ /* 0x000fe20003f26270 */
[-C--:B------:R-:W-:Y:S01]  /*6910*/  FMUL R138, R138, R8.reuse ;  /* 0x000000088a8a7220 */ /* 0x080fe20000400000 */
[----:B------:R-:W-:Y:S01]  /*6920*/  ISETP.LT.OR P5, PT, R27, 0x1, !P2 ;  /* 0x000000011b00780c */ /* 0x000fe200057a1670 */
[-C--:B------:R-:W-:Y:S01]  /*6930*/  FMUL R139, R139, R8.reuse ;  /* 0x000000088b8b7220 */ /* 0x080fe20000400000 */
[----:B------:R-:W-:Y:S01]  /*6940*/  ISETP.LT.OR P4, PT, R27, 0x2, !P2 ;  /* 0x000000021b00780c */ /* 0x000fe20005781670 */
[-C--:B------:R-:W-:Y:S01]  /*6950*/  FMUL R137, R137, R8.reuse ;  /* 0x0000000889897220 */ /* 0x080fe20000400000 */
[----:B------:R-:W-:Y:S01]  /*6960*/  F2FP.SATFINITE.E5M2.F32.PACK_AB_MERGE_C R141, RZ, R141, RZ ;  /* 0x0000008dff8d723e */ /* 0x000fe200048060ff */
[----:B------:R-:W-:Y:S01]  /*6970*/  FMUL R136, R136, R8 ;  /* 0x0000000888887220 */ /* 0x000fe20000400000 */
[----:B------:R-:W-:Y:S01]  /*6980*/  F2FP.SATFINITE.E5M2.F32.PACK_AB_MERGE_C R7, RZ, R140, RZ ;  /* 0x0000008cff07723e */ /* 0x000fe200048060ff */
[-C--:B------:R-:W-:Y:S01]  /*6990*/  FMUL R135, R135, R8.reuse ;  /* 0x0000000887877220 */ /* 0x080fe20000400000 */
[C---:B------:R-:W-:Y:S01]  /*69a0*/  ISETP.LT.OR P6, PT, R27.reuse, 0x9, !P2 ;  /* 0x000000091b00780c */ /* 0x040fe200057c1670 */
[----:B------:R-:W-:Y:S01]  /*69b0*/  FMUL R134, R134, R8 ;  /* 0x0000000886867220 */ /* 0x000fe20000400000 */
[----:B------:R-:W-:Y:S01]  /*69c0*/  F2FP.SATFINITE.E5M2.F32.PACK_AB_MERGE_C R25, RZ, R138, RZ ;  /* 0x0000008aff19723e */ /* 0x000fe200048060ff */
[-C--:B------:R-:W-:Y:S01]  /*69d0*/  FMUL R132, R132, R8.reuse ;  /* 0x0000000884847220 */ /* 0x080fe20000400000 */
[----:B------:R-:W-:Y:S01]  /*69e0*/  F2FP.SATFINITE.E5M2.F32.PACK_AB_MERGE_C R139, RZ, R139, RZ ;  /* 0x0000008bff8b723e */ /* 0x000fe200048060ff */
[----:B------:R-:W-:Y:S01]  /*69f0*/  @!P5 STG.E.U8 desc[UR16][R12.64], R141 ;  /* 0x0000008d0c00d986 */ /* 0x000fe2000c101110 */
[----:B------:R-:W-:Y:S01]  /*6a00*/  ISETP.LT.OR P5, PT, R27, 0x2, !P1 ;  /* 0x000000021b00780c */ /* 0x000fe20004fa1670 */
[-C--:B------:R-:W-:Y:S01]  /*6a10*/  FMUL R133, R133, R8.reuse ;  /* 0x0000000885857220 */ /* 0x080fe20000400000 */
[----:B------:R-:W-:Y:S01]  /*6a20*/  F2FP.SATFINITE.E5M2.F32.PACK_AB_MERGE_C R137, RZ, R137, RZ ;  /* 0x00000089ff89723e */ /* 0x000fe200048060ff */
[----:B------:R0:W-:Y:S01]  /*6a30*/  @!P4 STG.E.U8 desc[UR16][R12.64+0x1], R7 ;  /* 0x000001070c00c986 */ /* 0x0001e2000c101110 */
[----:B------:R-:W-:Y:S01]  /*6a40*/  ISETP.LT.OR P4, PT, R27, 0x1, !P1 ;  /* 0x000000011b00780c */ /* 0x000fe20004f81670 */
[-C--:B------:R-:W-:Y:S01]  /*6a50*/  FMUL R131, R131, R8.reuse ;  /* 0x0000000883837220 */ /* 0x080fe20000400000 */
[----:B------:R-:W-:Y:S01]  /*6a60*/  F2FP.SATFINITE.E5M2.F32.PACK_AB_MERGE_C R135, RZ, R135, RZ ;  /* 0x00000087ff87723e */ /* 0x000fe200048060ff */
[----:B------:R-:W-:Y:S01]  /*6a70*/  FMUL R130, R130, R8 ;  /* 0x0000000882827220 */ /* 0x000fe20000400000 */
[----:B------:R-:W-:Y:S01]  /*6a80*/  F2FP.SATFINITE.E5M2.F32.PACK_AB_MERGE_C R29, RZ, R134, RZ ;  /* 0x00000086ff1d723e */ /* 0x000fe200048060ff */
[-C--:B------:R-:W-:Y:S01]  /*6a90*/  FMUL R129, R129, R8.reuse ;  /* 0x0000000881817220 */ /* 0x080fe20000400000 */
[----:B------:R-:W-:Y:S01]  /*6aa0*/  F2FP.SATFINITE.E5M2.F32.PACK_AB_MERGE_C R133, RZ, R133, RZ ;  /* 0x00000085ff85723e */ /* 0x000fe200048060ff */
[-C--:B------:R-:W-:Y:S01]  /*6ab0*/  FMUL R128, R128, R8.reuse ;  /* 0x0000000880807220 */ /* 0x080fe20000400000 */
[----:B------:R-:W-:Y:S01]  /*6ac0*/  F2FP.SATFINITE.E5M2.F32.PACK_AB_MERGE_C R131, RZ, R131, RZ ;  /* 0x00000083ff83723e */ /* 0x000fe200048060ff */
[----:B------:R1:W-:Y:S01]  /*6ad0*/  @!P5 STG.E.U8 desc[UR16][R10.64+0x1], R25 ;  /* 0x000001190a00d986 */ /* 0x0003e2000c101110 */
[C---:B------:R-:W-:Y:S01]  /*6ae0*/  ISETP.LT.OR P5, PT, R27.reuse, 0xa, !P2 ;  /* 0x0000000a1b00780c */ /* 0x040fe200057a1670 */
[----:B------:R-:W-:Y:S01]  /*6af0*/  FMUL R126, R126, R8 ;  /* 0x000000087e7e7220 */ /* 0x000fe20000400000 */
[----:B0-----:R-:W-:Y:S01]  /*6b00*/  F2FP.SATFINITE.E5M2.F32.PACK_AB_MERGE_C R7, RZ, R136, RZ ;  /* 0x00000088ff07723e */ /* 0x001fe200048060ff */
[----:B------:R-:W-:Y:S01]  /*6b10*/  @!P4 STG.E.U8 desc[UR16][R10.64], R139 ;  /* 0x0000008b0a00c986 */ /* 0x000fe2000c101110 */
[----:B------:R-:W-:Y:S01]  /*6b20*/  ISETP.LT.OR P4, PT, R27, 0x9, !P1 ;  /* 0x000000091b00780c */ /* 0x000fe20004f81670 */
[-C--:B------:R-:W-:Y:S01]  /*6b30*/  FMUL R127, R127, R8.reuse ;  /* 0x000000087f7f7220 */ /* 0x080fe20000400000 */
[----:B------:R-:W-:Y:S01]  /*6b40*/  F2FP.SATFINITE.E5M2.F32.PACK_AB_MERGE_C R129, RZ, R129, RZ ;  /* 0x00000081ff81723e */ /* 0x000fe200048060ff */
[----:B------:R-:W-:Y:S01]  /*6b50*/  @!P6 STG.E.U8 desc[UR16][R12.64+0x8], R137 ;  /* 0x000008890c00e986 */ /* 0x000fe2000c101110 */
[----:B------:R-:W-:Y:S01]  /*6b60*/  ISETP.LT.OR P6, PT, R27, 0xa, !P1 ;  /* 0x0000000a1b00780c */ /* 0x000fe20004fc1670 */
[-C--:B------:R-:W-:Y:S01]  /*6b70*/  FMUL R125, R125, R8.reuse ;  /* 0x000000087d7d7220 */ /* 0x080fe20000400000 */
[----:B------:R-:W-:Y:S01]  /*6b80*/  F2FP.SATFINITE.E5M2.F32.PACK_AB_MERGE_C R127, RZ, R127, RZ ;  /* 0x0000007fff7f723e */ /* 0x000fe200048060ff */
[----:B------:R-:W-:Y:S01]  /*6b90*/  FMUL R124, R124, R8 ;  /* 0x000000087c7c7220 */ /* 0x000fe20000400000 */
[----:B-1----:R-:W-:Y:S01]  /*6ba0*/  F2FP.SATFINITE.E5M2.F32.PACK_AB_MERGE_C R25, RZ, R132, RZ ;  /* 0x00000084ff19723e */ /* 0x002fe200048060ff */
[----:B------:R0:W-:Y:S01]  /*6bb0*/  @!P5 STG.E.U8 desc[UR16][R12.64+0x9], R7 ;  /* 0x000009070c00d986 */ /* 0x0001e2000c101110 */
[----:B------:R-:W-:Y:S01]  /*6bc0*/  ISETP.LT.OR P5, PT, R27, 0x12, !P2 ;  /* 0x000000121b00780c */ /* 0x000fe200057a1670 */
[-C--:B------:R-:W-:Y:S01]  /*6bd0*/  FMUL R123, R123, R8.reuse ;  /* 0x000000087b7b7220 */ /* 0x080fe20000400000 */
[----:B------:R-:W-:Y:S01]  /*6be0*/  F2FP.SATFINITE.E5M2.F32.PACK_AB_MERGE_C R125, RZ, R125, RZ ;  /* 0x0000007dff7d723e */ /* 0x000fe200048060ff */
[----:B------:R-:W-:Y:S01]  /*6bf0*/  @!P4 STG.E.U8 desc[UR16][R10.64+0x8], R135 ;  /* 0x000008870a00c986 */ /* 0x000fe2000c101110 */
[C---:B------:R-:W-:Y:S01]  /*6c00*/  ISETP.LT.OR P4, PT, R27.reuse, 0x11, !P2 ;  /* 0x000000111b00780c */ /* 0x040fe20005781670 */
[-C--:B------:R-:W-:Y:S01]  /*6c10*/  FMUL R122, R122, R8.reuse ;  /* 0x000000087a7a7220 */ /* 0x080fe20000400000 */
[----:B------:R-:W-:Y:S01]  /*6c20*/  F2FP.SATFINITE.E5M2.F32.PACK_AB_MERGE_C R123, RZ, R123, RZ ;  /* 0x0000007bff7b723e */ /* 0x000fe200048060ff */
[----:B------:R1:W-:Y:S01]  /*6c30*/  @!P6 STG.E.U8 desc[UR16][R10.64+0x9], R29 ;  /* 0x0000091d0a00e986 */ /* 0x0003e2000c101110 */
[----:B------:R-:W-:Y:S01]  /*6c40*/  ISETP.LT.OR P6, PT, R27, 0x11, !P1 ;  /* 0x000000111b00780c */ /* 0x000fe20004fc1670 */
[-C--:B------:R-:W-:Y:S01]  /*6c50*/  FMUL R120, R120, R8.reuse ;  /* 0x0000000878787220 */ /* 0x080fe20000400000 */
[----:B------:R-:W-:Y:S01]  /*6c60*/  FMUL R121, R121, R8 ;  /* 0x0000000879797220 */ /* 0x000fe20000400000 */
[----:B0-----:R-:W-:Y:S01]  /*6c70*/  F2FP.SATFINITE.E5M2.F32.PACK_AB_MERGE_C R7, RZ, R130, RZ ;  /* 0x00000082ff07723e */ /* 0x001fe200048060ff */
[-C--:B------:R-:W-:Y:S01]  /*6c80*/  FMUL R119, R119, R8.reuse ;  /* 0x0000000877777220 */ /* 0x080fe20000400000 */
[----:B------:R0:W-:Y:S01]  /*6c90*/  @!P5 STG.E.U8 desc[UR16][R12.64+0x11], R25 ;  /* 0x000011190c00d986 */ /* 0x0001e2000c101110 */
[C---:B------:R-:W-:Y:S01]  /*6ca0*/  ISETP.LT.OR P5, PT, R27.reuse, 0x12, !P1 ;  /* 0x000000121b00780c */ /* 0x040fe20004fa1670 */
[-C--:B------:R-:W-:Y:S01]  /*6cb0*/  FMUL R118, R118, R8.reuse ;  /* 0x0000000876767220 */ /* 0x080fe20000400000 */
[----:B------:R-:W-:Y:S01]  /*6cc0*/  F2FP.SATFINITE.E5M2.F32.PACK_AB_MERGE_C R121, RZ, R121, RZ ;  /* 0x00000079ff79723e */ /* 0x000fe200048060ff */
[----:B------:R-:W-:Y:S01]  /*6cd0*/  @!P4 STG.E.U8 desc[UR16][R12.64+0x10], R133 ;  /* 0x000010850c00c986 */ /* 0x000fe2000c101110 */
[----:B------:R-:W-:Y:S01]  /*6ce0*/  ISETP.LT.OR P4, PT, R27, 0x19, !P2 ;  /* 0x000000191b00780c */ /* 0x000fe20005781670 */
[----:B------:R-:W-:Y:S01]  /*6cf0*/  FMUL R117, R117, R8 ;  /* 0x0000000875757220 */ /* 0x000fe20000400000 */
[----:B-1----:R-:W-:Y:S01]  /*6d00*/  F2FP.SATFINITE.E5M2.F32.PACK_AB_MERGE_C R29, RZ, R128, RZ ;  /* 0x00000080ff1d723e */ /* 0x002fe200048060ff */
[----:B------:R-:W-:Y:S01]  /*6d10*/  @!P6 STG.E.U8 desc[UR16][R10.64+0x10], R131 ;  /* 0x000010830a00e986 */ /* 0x000fe2000c101110 */
[C---:B------:R-:W-:Y:S01]  /*6d20*/  ISETP.LT.OR P6, PT, R27.reuse, 0x1a, !P2 ;  /* 0x0000001a1b00780c */ /* 0x040fe200057c1670 */
[-C--:B------:R-:W-:Y:S01]  /*6d30*/  FMUL R116, R116, R8.reuse ;  /* 0x0000000874747220 */ /* 0x080fe20000400000 */
[----:B------:R-:W-:Y:S01]  /*6d40*/  F2FP.SATFINITE.E5M2.F32.PACK_AB_MERGE_C R119, RZ, R119, RZ ;  /* 0x00000077ff77723e */ /* 0x000fe200048060ff */
[----:B------:R-:W-:Y:S01]  /*6d50*/  FMUL R114, R114, R8 ;  /* 0x0000000872727220 */ /* 0x000fe20000400000 */
[----:B0-----:R-:W-:Y:S01]  /*6d60*/  F2FP.SATFINITE.E5M2.F32.PACK_AB_MERGE_C R25, RZ, R126, RZ ;  /* 0x0000007eff19723e */ /* 0x001fe200048060ff */
[----:B------:R0:W-:Y:S01]  /*6d70*/  @!P5 STG.E.U8 desc[UR16][R10.64+0x11], R7 ;  /* 0x000011070a00d986 */ /* 0x0001e2000c101110 */
[----:B------:R-:W-:Y:S01]  /*6d80*/  ISETP.LT.OR P5, PT, R27, 0x1a, !P1 ;  /* 0x0000001a1b00780c */ /* 0x000fe20004fa1670 */
        /* <DEDUP_REMOVED lines=11> */
[----:B0-----:R-:W-:Y:S01]  /*6e40*/  F2FP.SATFINITE.E5M2.F32.PACK_AB_MERGE_C R7, RZ, R124, RZ ;  /* 0x0000007cff07723e */ /* 0x001fe200048060ff */
[----:B------:R0:W-:Y:S01]  /*6e50*/  @!P5 STG.E.U8 desc[UR16][R10.64+0x19], R25 ;  /* 0x000019190a00d986 */ /* 0x0001e2000c101110 */
[C---:B------:R-:W-:Y:S01]  /*6e60*/  ISETP.LT.OR P5, PT, R27.reuse, 0x22, !P2 ;  /* 0x000000221b00780c */ /* 0x040fe200057a1670 */
[-C--:B------:R-:W-:Y:S01]  /*6e70*/  FMUL R110, R110, R8.reuse ;  /* 0x000000086e6e7220 */ /* 0x080fe20000400000 */
[----:B------:R-:W-:Y:S01]  /*6e80*/  F2FP.SATFINITE.E5M2.F32.PACK_AB_MERGE_C R111, RZ, R111, RZ ;  /* 0x0000006fff6f723e */ /* 0x000fe200048060ff */
[----:B------:R-:W-:Y:S01]  /*6e90*/  @!P4 STG.E.U8 desc[UR16][R10.64+0x18], R127 ;  /* 0x0000187f0a00c986 */ /* 0x000fe2000c101110 */
[C---:B------:R-:W-:Y:S01]  /*6ea0*/  ISETP.LT.OR P4, PT, R27.reuse, 0x21, !P1 ;  /* 0x000000211b00780c */ /* 0x040fe20004f81670 */
[----:B------:R-:W-:Y:S01]  /*6eb0*/  FMUL R108, R108, R8 ;  /* 0x000000086c6c7220 */ /* 0x000fe20000400000 */
[----:B-1----:R-:W-:Y:S01]  /*6ec0*/  F2FP.SATFINITE.E5M2.F32.PACK_AB_MERGE_C R29, RZ, R122, RZ ;  /* 0x0000007aff1d723e */ /* 0x002fe200048060ff */
[----:B------:R-:W-:Y:S01]  /*6ed0*/  @!P6 STG.E.U8 desc[UR16][R12.64+0x20], R125 ;  /* 0x0000207d0c00e986 */ /* 0x000fe2000c101110 */
[----:B------:R-:W-:Y:S01]  /*6ee0*/  ISETP.LT.OR P6, PT, R27, 0x22, !P1 ;  /* 0x000000221b00780c */ /* 0x000fe20004fc1670 */
[-C--:B------:R-:W-:Y:S01]  /*6ef0*/  FMUL R109, R109, R8.reuse ;  /* 0x000000086d6d7220 */ /* 0x080fe20000400000 */
[----:B------:R-:W-:Y:S01]  /*6f00*/  FMUL R107, R107, R8 ;  /* 0x000000086b6b7220 */ /* 0x000fe20000400000 */
[----:B0-----:R-:W-:Y:S01]  /*6f10*/  F2FP.SATFINITE.E5M2.F32.PACK_AB_MERGE_C R25, RZ, R120, RZ ;  /* 0x00000078ff19723e */ /* 0x001fe200048060ff */
[-C--:B------:R-:W-:Y:S01]  /*6f20*/  FMUL R106, R106, R8.reuse ;  /* 0x000000086a6a7220 */ /* 0x080fe20000400000 */
        /* <DEDUP_REMOVED lines=33> */
[----:B------:R-:W-:Y:S01]  /*7140*/  ISETP.LT.OR P4, PT, R27, 0x31, !P1 ;  /* 0x000000311b00780c */ /* 0x000fe20004f81670 */
[-C--:B------:R-:W-:Y:S01]  /*7150*/  FMUL R97, R97, R8.reuse ;  /* 0x0000000861617220 */ /* 0x080fe20000400000 */
[-C--:B------:R-:W-:Y:S01]  /*7160*/  FMUL R95, R95, R8.reuse ;  /* 0x000000085f5f7220 */ /* 0x080fe20000400000 */
        /* <DEDUP_REMOVED lines=37> */
[-C--:B------:R-:W-:Y:S01]  /*73c0*/  FMUL R19, R19, R8.reuse ;  /* 0x0000000813137220 */ /* 0x080fe20000400000 */
        /* <DEDUP_REMOVED lines=17> */
[----:B------:R-:W-:Y:S01]  /*74e0*/  F2FP.SATFINITE.E5M2.F32.PACK_AB_MERGE_C R15, RZ, R15, RZ ;  /* 0x0000000fff0f723e */ /* 0x000fe200048060ff */
[----:B------:R1:W-:Y:S01]  /*74f0*/  @!P6 STG.E.U8 desc[UR16][R12.64+0x49], R29 ;  /* 0x0000491d0c00e986 */ /* 0x0003e2000c101110 */
[----:B------:R-:W-:-:S02]  /*7500*/  ISETP.LT.OR P6, PT, R27, 0x51, !P2 ;  /* 0x000000511b00780c */ /* 0x000fc400057c1670 */
[----:B------:R-:W-:Y:S02]  /*7510*/  F2FP.SATFINITE.E5M2.F32.PACK_AB_MERGE_C R17, RZ, R17, RZ ;  /* 0x00000011ff11723e */ /* 0x000fe400048060ff */
[----:B0-----:R-:W-:Y:S01]  /*7520*/  F2FP.SATFINITE.E5M2.F32.PACK_AB_MERGE_C R7, RZ, R100, RZ ;  /* 0x00000064ff07723e */ /* 0x001fe200048060ff */
[----:B------:R0:W-:Y:S01]  /*7530*/  @!P5 STG.E.U8 desc[UR16][R10.64+0x49], R25 ;  /* 0x000049190a00d986 */ /* 0x0001e2000c101110 */
[----:B------:R-:W-:-:S03]  /*7540*/  ISETP.LT.OR P5, PT, R27, 0x52, !P2 ;  /* 0x000000521b00780c */ /* 0x000fc600057a1670 */
[----:B------:R-:W-:Y:S01]  /*7550*/  @!P4 STG.E.U8 desc[UR16][R10.64+0x48], R103 ;  /* 0x000048670a00c986 */ /* 0x000fe2000c101110 */
[C---:B------:R-:W-:Y:S02]  /*7560*/  ISETP.LT.OR P4, PT, R27.reuse, 0x51, !P1 ;  /* 0x000000511b00780c */ /* 0x040fe40004f81670 */
[----:B-1----:R-:W-:Y:S01]  /*7570*/  F2FP.SATFINITE.E5M2.F32.PACK_AB_MERGE_C R29, RZ, R98, RZ ;  /* 0x00000062ff1d723e */ /* 0x002fe200048060ff */
[----:B------:R-:W-:Y:S01]  /*7580*/  @!P6 STG.E.U8 desc[UR16][R12.64+0x50], R101 ;  /* 0x000050650c00e986 */ /* 0x000fe2000c101110 */
[----:B------:R-:W-:Y:S02]  /*7590*/  ISETP.LT.OR P6, PT, R27, 0x52, !P1 ;  /* 0x000000521b00780c */ /* 0x000fe40004fc1670 */
[----:B0-----:R-:W-:-:S03]  /*75a0*/  F2FP.SATFINITE.E5M2.F32.PACK_AB_MERGE_C R25, RZ, R96, RZ ;  /* 0x00000060ff19723e */ /* 0x001fc600048060ff */
[----:B------:R0:W-:Y:S01]  /*75b0*/  @!P5 STG.E.U8 desc[UR16][R12.64+0x51], R7 ;  /* 0x000051070c00d986 */ /* 0x0001e2000c101110 */
[----:B------:R-:W-:-:S03]  /*75c0*/  ISETP.LT.OR P5, PT, R27, 0x5a, !P2 ;  /* 0x0000005a1b00780c */ /* 0x000fc600057a1670 */
[----:B------:R-:W-:Y:S01]  /*75d0*/  @!P4 STG.E.U8 desc[UR16][R10.64+0x50], R99 ;  /* 0x000050630a00c986 */ /* 0x000fe2000c101110 */
[----:B------:R-:W-:-:S03]  /*75e0*/  ISETP.LT.OR P4, PT, R27, 0x59, !P2 ;  /* 0x000000591b00780c */ /* 0x000fc60005781670 */
[----:B------:R1:W-:Y:S01]  /*75f0*/  @!P6 STG.E.U8 desc[UR16][R10.64+0x51], R29 ;  /* 0x0000511d0a00e986 */ /* 0x0003e2000c101110 */
[----:B------:R-:W-:Y:S02]  /*7600*/  ISETP.LT.OR P6, PT, R27, 0x59, !P1 ;  /* 0x000000591b00780c */ /* 0x000fe40004fc1670 */
[----:B0-----:R-:W-:-:S03]  /*7610*/  F2FP.SATFINITE.E5M2.F32.PACK_AB_MERGE_C R7, RZ, R94, RZ ;  /* 0x0000005eff07723e */ /* 0x001fc600048060ff */
        /* <DEDUP_REMOVED lines=27> */
[----:B------:R-:W-:Y:S01]  /*77d0*/  @!P6 STG.E.U8 desc[UR16][R10.64+0x69], R29 ;  /* 0x0000691d0a00e986 */ /* 0x000fe2000c101110 */
[----:B------:R-:W-:Y:S02]  /*77e0*/  ISETP.LT.OR P6, PT, R27, 0x71, !P1 ;  /* 0x000000711b00780c */ /* 0x000fe40004fc1670 */
[----:B0-----:R-:W-:-:S03]  /*77f0*/  F2FP.SATFINITE.E5M2.F32.PACK_AB_MERGE_C R7, RZ, R18, RZ ;  /* 0x00000012ff07723e */ /* 0x001fc600048060ff */
[----:B------:R-:W-:Y:S01]  /*7800*/  @!P5 STG.E.U8 desc[UR16][R12.64+0x71], R25 ;  /* 0x000071190c00d986 */ /* 0x000fe2000c101110 */
[C---:B------:R-:W-:Y:S02]  /*7810*/  ISETP.LT.OR P5, PT, R27.reuse, 0x79, !P2 ;  /* 0x000000791b00780c */ /* 0x040fe400057a1670 */
[C---:B------:R-:W-:Y:S01]  /*7820*/  ISETP.LT.OR P2, PT, R27.reuse, 0x7a, !P2 ;  /* 0x0000007a1b00780c */ /* 0x040fe20005741670 */
[----:B------:R0:W-:Y:S01]  /*7830*/  @!P4 STG.E.U8 desc[UR16][R12.64+0x70], R21 ;  /* 0x000070150c00c986 */ /* 0x0001e2000c101110 */
[----:B------:R-:W-:-:S03]  /*7840*/  ISETP.LT.OR P4, PT, R27, 0x72, !P1 ;  /* 0x000000721b00780c */ /* 0x000fc60004f81670 */
[----:B------:R1:W-:Y:S01]  /*7850*/  @!P6 STG.E.U8 desc[UR16][R10.64+0x70], R19 ;  /* 0x000070130a00e986 */ /* 0x0003e2000c101110 */
[C---:B------:R-:W-:Y:S02]  /*7860*/  ISETP.LT.OR P6, PT, R27.reuse, 0x79, !P1 ;  /* 0x000000791b00780c */ /* 0x040fe40004fc1670 */
[----:B------:R-:W-:Y:S02]  /*7870*/  ISETP.LT.OR P1, PT, R27, 0x7a, !P1 ;  /* 0x0000007a1b00780c */ /* 0x000fe40004f21670 */
[----:B0-----:R-:W-:-:S05]  /*7880*/  F2FP.SATFINITE.E5M2.F32.PACK_AB_MERGE_C R21, RZ, R16, RZ ;  /* 0x00000010ff15723e */ /* 0x001fca00048060ff */
[----:B------:R0:W-:Y:S01]  /*7890*/  @!P4 STG.E.U8 desc[UR16][R10.64+0x71], R7 ;  /* 0x000071070a00c986 */ /* 0x0001e2000c101110 */
[----:B-1----:R-:W-:-:S03]  /*78a0*/  F2FP.SATFINITE.E5M2.F32.PACK_AB_MERGE_C R19, RZ, R14, RZ ;  /* 0x0000000eff13723e */ /* 0x002fc600048060ff */
[----:B------:R0:W-:Y:S04]  /*78b0*/  @!P5 STG.E.U8 desc[UR16][R12.64+0x78], R15 ;  /* 0x0000780f0c00d986 */ /* 0x0001e8000c101110 */
[----:B------:R0:W-:Y:S04]  /*78c0*/  @!P2 STG.E.U8 desc[UR16][R12.64+0x79], R19 ;  /* 0x000079130c00a986 */ /* 0x0001e8000c101110 */
[----:B------:R0:W-:Y:S04]  /*78d0*/  @!P6 STG.E.U8 desc[UR16][R10.64+0x78], R17 ;  /* 0x000078110a00e986 */ /* 0x0001e8000c101110 */
[----:B------:R0:W-:Y:S02]  /*78e0*/  @!P1 STG.E.U8 desc[UR16][R10.64+0x79], R21 ;  /* 0x000079150a009986 */ /* 0x0001e4000c101110 */
.L_x_167:
[----:B------:R-:W-:Y:S05]  /*78f0*/  BSYNC B0 ;  /* 0x0000000000007941 */ /* 0x000fea0003800000 */
.L_x_37:
[----:B------:R-:W-:Y:S01]  /*7900*/  ULDC UR6, c[0x0][0xc] ;  /* 0x0000030000067ab9 */ /* 0x000fe20000000800 */
[----:B------:R-:W-:Y:S01]  /*7910*/  ULDC UR7, c[0x0][0x10] ;  /* 0x0000040000077ab9 */ /* 0x000fe20000000800 */
[----:B0-----:R-:W0:Y:S01]  /*7920*/  LDC R7, c[0x0][0x14] ;  /* 0x00000500ff077b82 */ /* 0x001e220000000800 */
[----:B------:R-:W-:Y:S01]  /*7930*/  UIMAD.WIDE.U32 UR6, UR6, UR7, URZ ;  /* 0x00000007060672a5 */ /* 0x000fe2000f8e003f */
[----:B----4-:R-:W-:Y:S02]  /*7940*/  IMAD.MOV.U32 R10, RZ, RZ, -0x1 ;  /* 0xffffffffff0a7424 */ /* 0x010fe400078e00ff */
[----:B-----5:R-:W-:-:S03]  /*7950*/  IMAD.MOV.U32 R6, RZ, RZ, -0x1 ;  /* 0xffffffffff067424 */ /* 0x020fc600078e00ff */
[----:B0-----:R-:W-:-:S04]  /*7960*/  IMAD.WIDE.U32 R2, R7, UR6, R2 ;  /* 0x0000000607027c25 */ /* 0x001fc8000f8e0002 */
[----:B------:R-:W-:Y:S01]  /*7970*/  IMAD R7, R7, UR7, RZ ;  /* 0x0000000707077c24 */ /* 0x000fe2000f8e02ff */
[----:B------:R-:W-:Y:S02]  /*7980*/  ULDC.64 UR6, c[0x0][0x650] ;  /* 0x0001940000067ab9 */ /* 0x000fe40000000a00 */
[----:B------:R-:W-:Y:S01]  /*7990*/  ISETP.GE.U32.AND P1, PT, R2, UR6, PT ;  /* 0x0000000602007c0c */ /* 0x000fe2000bf26070 */
[--C-:B------:R-:W-:Y:S01]  /*79a0*/  IMAD.IADD R3, R3, 0x1, R7.reuse ;  /* 0x0000000103037824 */ /* 0x100fe200078e0207 */
[----:B------:R-:W-:-:S04]  /*79b0*/  PRMT R7, RZ, 0x7610, R7 ;  /* 0x00007610ff077816 */ /* 0x000fc80000000007 */
[----:B------:R-:W-:-:S13]  /*79c0*/  ISETP.GE.U32.AND.EX P1, PT, R3, UR7, PT, P1 ;  /* 0x0000000703007c0c */ /* 0x000fda000bf26110 */
[----:B------:R-:W-:Y:S05]  /*79d0*/  @P1 BRA `(.L_x_168) ;  /* 0x0000000400601947 */ /* 0x000fea0003800000 */
[----:B------:R-:W0:Y:S01]  /*79e0*/  S2R R20, SR_CTAID.X ;  /* 0x0000000000147919 */ /* 0x000e220000002500 */
[----:B------:R-:W4:Y:S01]  /*79f0*/  LDC.64 R14, c[0x0][0x628] ;  /* 0x00018a00ff0e7b82 */ /* 0x000f220000000a00 */
[----:B------:R-:W-:Y:S01]  /*7a00*/  ULDC UR6, c[0x0][0x150] ;  /* 0x0000540000067ab9 */ /* 0x000fe20000000800 */
[----:B-1----:R-:W-:Y:S01]  /*7a10*/  IMAD.MOV.U32 R12, RZ, RZ, R2 ;  /* 0x000000ffff0c7224 */ /* 0x002fe200078e0002 */
[----:B------:R-:W1:Y:S01]  /*7a20*/  S2R R22, SR_CTAID.Y ;  /* 0x0000000000167919 */ /* 0x000e620000002600 */
[----:B------:R-:W-:-:S04]  /*7a30*/  IMAD.MOV.U32 R13, RZ, RZ, R3 ;  /* 0x000000ffff0d7224 */ /* 0x000fc800078e0003 */
[----:B------:R-:W1:Y:S08]  /*7a40*/  LDC R23, c[0x0][0x144] ;  /* 0x00005100ff177b82 */ /* 0x000e700000000800 */
[----:B------:R-:W1:Y:S08]  /*7a50*/  LDC R16, c[0x0][0x630] ;  /* 0x00018c00ff107b82 */ /* 0x000e700000000800 */
[----:B------:R-:W1:Y:S01]  /*7a60*/  LDC.64 R18, c[0x0][0x620] ;  /* 0x00018800ff127b82 */ /* 0x000e620000000a00 */
[----:B----4-:R-:W-:-:S04]  /*7a70*/  ISETP.NE.U32.AND P1, PT, R14, RZ, PT ;  /* 0x000000ff0e00720c */ /* 0x010fc80003f25070 */
[----:B------:R-:W-:Y:S02]  /*7a80*/  ISETP.NE.AND.EX P1, PT, R15, RZ, PT, P1 ;  /* 0x000000ff0f00720c */ /* 0x000fe40003f25310 */
[----:B0-----:R-:W-:-:S05]  /*7a90*/  I2FP.F32.U32 R6, R20 ;  /* 0x0000001400067245 */ /* 0x001fca0000201000 */
[----:B------:R-:W-:-:S04]  /*7aa0*/  FMUL R6, R6, UR6 ;  /* 0x0000000606067c20 */ /* 0x000fc80008400000 */
[----:B------:R0:W4:Y:S02]  /*7ab0*/  F2I.U32.TRUNC.NTZ R21, R6 ;  /* 0x0000000600157305 */ /* 0x000124000020f000 */
[----:B------:R-:W-:Y:S05]  /*7ac0*/  @!P1 BRA `(.L_x_169) ;  /* 0x0000000000289947 */ /* 0x000fea0003800000 */
[----:B------:R-:W5:Y:S02]  /*7ad0*/  LDC R7, c[0x0][0x634] ;  /* 0x00018d00ff077b82 */ /* 0x000f640000000800 */
[----:B-----5:R-:W-:-:S05]  /*7ae0*/  IADD3 R13, P1, R2, R7, RZ ;  /* 0x00000007020d7210 */ /* 0x020fca0007f3e0ff */
[----:B------:R-:W-:-:S04]  /*7af0*/  IMAD.X R17, RZ, RZ, R3, P1 ;  /* 0x000000ffff117224 */ /* 0x000fc800008e0603 */
[----:B0-----:R-:W-:-:S04]  /*7b00*/  IMAD.WIDE.U32 R6, R17, R14, RZ ;  /* 0x0000000e11067225 */ /* 0x001fc800078e00ff */
[----:B------:R-:W-:-:S04]  /*7b10*/  IMAD.WIDE.U32 R10, P1, R13, R15, R6 ;  /* 0x0000000f0d0a7225 */ /* 0x000fc80007820006 */
[----:B------:R-:W-:-:S04]  /*7b20*/  IMAD.WIDE.U32 R6, R13, R14, RZ ;  /* 0x0000000e0d067225 */ /* 0x000fc800078e00ff */
[----:B------:R-:W-:Y:S01]  /*7b30*/  IMAD.X R13, RZ, RZ, RZ, P1 ;  /* 0x000000ffff0d7224 */ /* 0x000fe200008e06ff */
[----:B------:R-:W-:Y:S01]  /*7b40*/  IADD3 RZ, P1, R7, R10, RZ ;  /* 0x0000000a07ff7210 */ /* 0x000fe20007f3e0ff */
[----:B------:R-:W-:-:S04]  /*7b50*/  IMAD.MOV.U32 R12, RZ, RZ, R11 ;  /* 0x000000ffff0c7224 */ /* 0x000fc800078e000b */
[----:B------:R-:W-:-:S08]  /*7b60*/  IMAD.WIDE.U32.X R12, R17, R15, R12, P1 ;  /* 0x0000000f110c7225 */ /* 0x000fd000008e040c */
.L_x_169:
[----:B------:R-:W5:Y:S01]  /*7b70*/  LDC.64 R28, c[0x0][0x640] ;  /* 0x00019000ff1c7b82 */ /* 0x000f620000000a00 */
[-C--:B-1----:R-:W-:Y:S01]  /*7b80*/  SHF.R.U64 R17, R12, R16.reuse, R13 ;  /* 0x000000100c117219 */ /* 0x082fe2000000120d */
[----:B----4-:R-:W-:Y:S01]  /*7b90*/  IMAD.MOV R21, RZ, RZ, -R21 ;  /* 0x000000ffff157224 */ /* 0x010fe200078e0a15 */
[----:B0-----:R-:W-:Y:S01]  /*7ba0*/  SHF.R.U32.HI R6, RZ, R16, R13 ;  /* 0x00000010ff067219 */ /* 0x001fe2000001160d */
[----:B------:R-:W-:Y:S01]  /*7bb0*/  ULDC UR6, c[0x0][0x154] ;  /* 0x0000550000067ab9 */ /* 0x000fe20000000800 */
[----:B------:R-:W-:Y:S01]  /*7bc0*/  IADD3 R11, P1, RZ, -R17, RZ ;  /* 0x80000011ff0b7210 */ /* 0x000fe20007f3e0ff */
[----:B------:R-:W-:Y:S02]  /*7bd0*/  IMAD R23, R23, R21, R20 ;  /* 0x0000001517177224 */ /* 0x000fe400078e0214 */
[----:B------:R-:W0:Y:S01]  /*7be0*/  LDC R12, c[0x0][0x618] ;  /* 0x00018600ff0c7b82 */ /* 0x000e220000000800 */
[----:B------:R-:W-:Y:S02]  /*7bf0*/  IMAD.MOV.U32 R13, RZ, RZ, 0x1 ;  /* 0x00000001ff0d7424 */ /* 0x000fe400078e00ff */
[----:B------:R-:W-:-:S04]  /*7c00*/  IMAD.X R7, RZ, RZ, ~R6, P1 ;  /* 0x000000ffff077224 */ /* 0x000fc800008e0e06 */
[-C--:B------:R-:W-:Y:S01]  /*7c10*/  IMAD R10, R7, R18.reuse, RZ ;  /* 0x00000012070a7224 */ /* 0x080fe200078e02ff */
[----:B--23--:R-:W1:Y:S01]  /*7c20*/  LDC R24, c[0x0][0x608] ;  /* 0x00018200ff187b82 */ /* 0x00ce620000000800 */
[----:B------:R-:W-:-:S04]  /*7c30*/  IMAD.WIDE.U32 R6, R11, R18, R2 ;  /* 0x000000120b067225 */ /* 0x000fc800078e0002 */
[----:B------:R-:W-:Y:S01]  /*7c40*/  IMAD R11, R11, R19, R10 ;  /* 0x000000130b0b7224 */ /* 0x000fe200078e020a */
[----:B------:R-:W-:Y:S02]  /*7c50*/  I2FP.F32.U32 R10, R22 ;  /* 0x00000016000a7245 */ /* 0x000fe40000201000 */
[----:B------:R-:W2:Y:S01]  /*7c60*/  LDC R26, c[0x0][0x658] ;  /* 0x00019600ff1a7b82 */ /* 0x000ea20000000800 */
[----:B------:R-:W-:Y:S01]  /*7c70*/  IMAD.IADD R7, R7, 0x1, R11 ;  /* 0x0000000107077824 */ /* 0x000fe200078e020b */
[----:B-----5:R-:W-:Y:S01]  /*7c80*/  ISETP.NE.U32.AND P1, PT, R28, RZ, PT ;  /* 0x000000ff1c00720c */ /* 0x020fe20003f25070 */
[----:B------:R-:W-:Y:S01]  /*7c90*/  FMUL R10, R10, UR6 ;  /* 0x000000060a0a7c20 */ /* 0x000fe20008400000 */
[----:B------:R-:W-:Y:S02]  /*7ca0*/  IMAD.MOV.U32 R11, RZ, RZ, -0x1 ;  /* 0xffffffffff0b7424 */ /* 0x000fe400078e00ff */
[----:B------:R-:W-:Y:S01]  /*7cb0*/  ISETP.NE.AND.EX P1, PT, R29, RZ, PT, P1 ;  /* 0x000000ff1d00720c */ /* 0x000fe20003f25310 */
[----:B------:R3:W4:Y:S01]  /*7cc0*/  F2I.U32.TRUNC.NTZ R19, R10 ;  /* 0x0000000a00137305 */ /* 0x000722000020f000 */
[----:B------:R-:W3:Y:S01]  /*7cd0*/  LDC R21, c[0x0][0x148] ;  /* 0x00005200ff157b82 */ /* 0x000ee20000000800 */
[----:B0-----:R-:W-:-:S02]  /*7ce0*/  SHF.R.U64 R16, R6, R12, R7 ;  /* 0x0000000c06107219 */ /* 0x001fc40000001207 */
[----:B------:R-:W-:-:S05]  /*7cf0*/  SHF.R.U32.HI R7, RZ, R12, R7 ;  /* 0x0000000cff077219 */ /* 0x000fca0000011607 */
[----:B------:R-:W0:Y:S01]  /*7d00*/  LDC R20, c[0x0][0x600] ;  /* 0x00018000ff147b82 */ /* 0x000e220000000800 */
[-CC-:B-1----:R-:W-:Y:S02]  /*7d10*/  SHF.R.U64 R14, R16, R24.reuse, R7.reuse ;  /* 0x00000018100e7219 */ /* 0x182fe40000001207 */
[----:B------:R-:W-:-:S05]  /*7d20*/  SHF.R.U32.HI R7, RZ, R24, R7 ;  /* 0x00000018ff077219 */ /* 0x000fca0000011607 */
[----:B------:R-:W1:Y:S01]  /*7d30*/  LDC R27, c[0x0][0x648] ;  /* 0x00019200ff1b7b82 */ /* 0x000e620000000800 */
[-CC-:B--2---:R-:W-:Y:S02]  /*7d40*/  SHF.R.U64 R18, R14, R26.reuse, R7.reuse ;  /* 0x0000001a0e127219 */ /* 0x184fe40000001207 */
[-C--:B------:R-:W-:Y:S02]  /*7d50*/  SHF.L.U32 R11, R11, R26.reuse, RZ ;  /* 0x0000001a0b0b7219 */ /* 0x080fe400000006ff */
[-C--:B------:R-:W-:Y:S01]  /*7d60*/  SHF.R.U32.HI R7, RZ, R26.reuse, R7 ;  /* 0x0000001aff077219 */ /* 0x080fe20000011607 */
[----:B------:R-:W-:Y:S01]  /*7d70*/  IMAD.MOV.U32 R6, RZ, RZ, R18 ;  /* 0x000000ffff067224 */ /* 0x000fe200078e0012 */
[----:B------:R-:W-:Y:S01]  /*7d80*/  SHF.L.U32 R26, R13, R26, RZ ;  /* 0x0000001a0d1a7219 */ /* 0x000fe200000006ff */
[----:B------:R-:W2:Y:S01]  /*7d90*/  LDC R30, c[0x0][0x638] ;  /* 0x00018e00ff1e7b82 */ /* 0x000ea20000000800 */
[----:B------:R-:W-:-:S07]  /*7da0*/  LOP3.LUT R25, RZ, R11, RZ, 0x33, !PT ;  /* 0x0000000bff197212 */ /* 0x000fce00078e33ff */
[----:B------:R-:W0:Y:S01]  /*7db0*/  LDC R31, c[0x0][0x610] ;  /* 0x00018400ff1f7b82 */ /* 0x000e220000000800 */
[----:B----4-:R-:W-:Y:S05]  /*7dc0*/  @!P1 BRA `(.L_x_170) ;  /* 0x0000000000289947 */ /* 0x010fea0003800000 */
[----:B------:R-:W4:Y:S02]  /*7dd0*/  LDC R13, c[0x0][0x64c] ;  /* 0x00019300ff0d7b82 */ /* 0x000f240000000800 */
[----:B----4-:R-:W-:-:S05]  /*7de0*/  IADD3 R13, P1, R18, R13, RZ ;  /* 0x0000000d120d7210 */ /* 0x010fca0007f3e0ff */
[----:B------:R-:W-:-:S04]  /*7df0*/  IMAD.X R15, RZ, RZ, R7, P1 ;  /* 0x000000ffff0f7224 */ /* 0x000fc800008e0607 */
[----:B------:R-:W-:-:S04]  /*7e00*/  IMAD.WIDE.U32 R6, R15, R28, RZ ;  /* 0x0000001c0f067225 */ /* 0x000fc800078e00ff */
[----:B---3--:R-:W-:-:S04]  /*7e10*/  IMAD.WIDE.U32 R10, P1, R13, R29, R6 ;  /* 0x0000001d0d0a7225 */ /* 0x008fc80007820006 */
[----:B------:R-:W-:-:S04]  /*7e20*/  IMAD.WIDE.U32 R6, R13, R28, RZ ;  /* 0x0000001c0d067225 */ /* 0x000fc800078e00ff */
[----:B------:R-:W-:Y:S01]  /*7e30*/  IMAD.X R13, RZ, RZ, RZ, P1 ;  /* 0x000000ffff0d7224 */ /* 0x000fe200008e06ff */
[----:B------:R-:W-:Y:S01]  /*7e40*/  IADD3 RZ, P1, R7, R10, RZ ;  /* 0x0000000a07ff7210 */ /* 0x000fe20007f3e0ff */
[----:B------:R-:W-:-:S04]  /*7e50*/  IMAD.MOV.U32 R12, RZ, RZ, R11 ;  /* 0x000000ffff0c7224 */ /* 0x000fc800078e000b */
[----:B------:R-:W-:-:S08]  /*7e60*/  IMAD.WIDE.U32.X R6, R15, R29, R12, P1 ;  /* 0x0000001d0f067225 */ /* 0x000fd000008e040c */
.L_x_170:
[----:B-1----:R-:W-:Y:S01]  /*7e70*/  SHF.R.U64 R6, R6, R27, R7 ;  /* 0x0000001b06067219 */ /* 0x002fe20000001207 */
[----:B0-----:R-:W-:Y:S01]  /*7e80*/  VIADD R13, R20, 0xffffffff ;  /* 0xffffffff140d7836 */ /* 0x001fe20000000000 */
[----:B------:R-:W-:Y:S01]  /*7e90*/  LOP3.LUT R11, R14, R25, RZ, 0xc0, !PT ;  /* 0x000000190e0b7212 */ /* 0x000fe200078ec0ff */
[----:B------:R-:W-:Y:S02]  /*7ea0*/  IMAD.MOV R19, RZ, RZ, -R19 ;  /* 0x000000ffff137224 */ /* 0x000fe400078e0a13 */
[----:B------:R-:W-:Y:S02]  /*7eb0*/  IMAD.MOV R7, RZ, RZ, -R6 ;  /* 0x000000ffff077224 */ /* 0x000fe400078e0a06 */
[----:B------:R-:W-:Y:S01]  /*7ec0*/  IMAD R26, R26, R6, R11 ;  /* 0x000000061a1a7224 */ /* 0x000fe200078e020b */
[----:B------:R-:W-:Y:S01]  /*7ed0*/  LOP3.LUT R11, R16, R13, RZ, 0xc0, !PT ;  /* 0x0000000d100b7212 */ /* 0x000fe200078ec0ff */
[----:B---3--:R-:W-:Y:S02]  /*7ee0*/  @P3 IMAD R23, R21, R19, R22 ;  /* 0x0000001315173224 */ /* 0x008fe400078e0216 */
[----:B--2---:R-:W-:-:S02]  /*7ef0*/  IMAD R6, R7, R30, R18 ;  /* 0x0000001e07067224 */ /* 0x004fc400078e0212 */
[----:B------:R-:W-:Y:S02]  /*7f00*/  IMAD R26, R26, R31, R23 ;  /* 0x0000001f1a1a7224 */ /* 0x000fe400078e0217 */
[----:B------:R-:W-:Y:S02]  /*7f10*/  IMAD R11, R6, R20, R11 ;  /* 0x00000014060b7224 */ /* 0x000fe400078e020b */
[----:B------:R-:W-:Y:S02]  /*7f20*/  IMAD.MOV.U32 R7, RZ, RZ, 0x1 ;  /* 0x00000001ff077424 */ /* 0x000fe400078e00ff */
[----:B------:R-:W-:Y:S01]  /*7f30*/  IMAD.MOV.U32 R6, RZ, RZ, R17 ;  /* 0x000000ffff067224 */ /* 0x000fe200078e0011 */
[----:B------:R-:W-:Y:S02]  /*7f40*/  SEL R10, R11, R26, !P3 ;  /* 0x0000001a0b0a7207 */ /* 0x000fe40005800000 */
[----:B------:R-:W-:-:S07]  /*7f50*/  SEL R26, R26, R11, !P3 ;  /* 0x0000000b1a1a7207 */ /* 0x000fce0005800000 */
.L_x_168:
[----:B------:R-:W-:Y:S01]  /*7f60*/  LOP3.LUT P1, RZ, R7, 0xff, RZ, 0xc0, !PT ;  /* 0x000000ff07ff7812 */ /* 0x000fe2000782c0ff */
[----:B------:R-:W-:-:S12]  /*7f70*/  IMAD.MOV.U32 R7, RZ, RZ, R26 ;  /* 0x000000ffff077224 */ /* 0x000fd800078e001a */
[----:B------:R-:W-:Y:S05]  /*7f80*/  @P1 BRA `(.L_x_171) ;  /* 0xffffff9000881947 */ /* 0x000fea000383ffff */
[----:B------:R-:W-:Y:S05]  /*7f90*/  EXIT ;  /* 0x000000000000794d */ /* 0x000fea0003800000 */
.L_x_7:
[----:B0-----:R-:W-:Y:S01]  /*7fa0*/  ULDC.64 UR4, c[0x0][0x650] ;  /* 0x0001940000047ab9 */ /* 0x001fe20000000a00 */
        /* <DEDUP_REMOVED lines=25> */
.L_x_173:
[----:B------:R-:W0:Y:S01]  /*8140*/  LDC.64 R28, c[0x0][0x640] ;  /* 0x00019000ff1c7b82 */ /* 0x000e220000000a00 */
[-CC-:B------:R-:W-:Y:S01]  /*8150*/  SHF.R.U64 R21, R16, R10.reuse, R17.reuse ;  /* 0x0000000a10157219 */ /* 0x180fe20000001211 */
[----:B------:R-:W-:Y:S01]  /*8160*/  IMAD.MOV.U32 R27, RZ, RZ, 0x1 ;  /* 0x00000001ff1b7424 */ /* 0x000fe200078e00ff */
[----:B------:R-:W-:Y:S02]  /*8170*/  SHF.R.U32.HI R5, RZ, R10, R17 ;  /* 0x0000000aff057219 */ /* 0x000fe40000011611 */
[----:B------:R-:W-:-:S03]  /*8180*/  IADD3 R7, P0, RZ, -R21, RZ ;  /* 0x80000015ff077210 */ /* 0x000fc60007f1e0ff */
[----:B------:R-:W1:Y:S02]  /*8190*/  LDC R14, c[0x0][0x618] ;  /* 0x00018600ff0e7b82 */ /* 0x000e640000000800 */
[----:B------:R-:W-:Y:S02]  /*81a0*/  IMAD.X R5, RZ, RZ, ~R5, P0 ;  /* 0x000000ffff057224 */ /* 0x000fe400000e0e05 */
[----:B------:R-:W-:-:S04]  /*81b0*/  IMAD.WIDE.U32 R12, R7, R24, R2 ;  /* 0x00000018070c7225 */ /* 0x000fc800078e0002 */
[----:B------:R-:W2:Y:S01]  /*81c0*/  LDC R16, c[0x0][0x608] ;  /* 0x00018200ff107b82 */ /* 0x000ea20000000800 */
[----:B------:R-:W-:-:S04]  /*81d0*/  IMAD R10, R5, R24, RZ ;  /* 0x00000018050a7224 */ /* 0x000fc800078e02ff */
[----:B------:R-:W-:Y:S02]  /*81e0*/  IMAD R5, R7, R25, R10 ;  /* 0x0000001907057224 */ /* 0x000fe400078e020a */
[----:B------:R-:W-:Y:S01]  /*81f0*/  IMAD.MOV.U32 R7, RZ, RZ, -0x1 ;  /* 0xffffffffff077424 */ /* 0x000fe200078e00ff */
[----:B------:R-:W3:Y:S01]  /*8200*/  LDC R26, c[0x0][0x658] ;  /* 0x00019600ff1a7b82 */ /* 0x000ee20000000800 */
[----:B------:R-:W-:Y:S01]  /*8210*/  IMAD.IADD R5, R13, 0x1, R5 ;  /* 0x000000010d057824 */ /* 0x000fe200078e0205 */
[----:B0-----:R-:W-:-:S04]  /*8220*/  ISETP.NE.U32.AND P0, PT, R28, RZ, PT ;  /* 0x000000ff1c00720c */ /* 0x001fc80003f05070 */
        /* <DEDUP_REMOVED lines=8> */
[-CC-:B---3--:R-:W-:Y:S02]  /*82b0*/  SHF.R.U64 R24, R22, R26.reuse, R5.reuse ;  /* 0x0000001a16187219 */ /* 0x188fe40000001205 */
[-C--:B------:R-:W-:Y:S02]  /*82c0*/  SHF.L.U32 R7, R7, R26.reuse, RZ ;  /* 0x0000001a07077219 */ /* 0x080fe400000006ff */
[----:B------:R-:W-:Y:S01]  /*82d0*/  SHF.R.U32.HI R13, RZ, R26, R5 ;  /* 0x0000001aff0d7219 */ /* 0x000fe20000011605 */
[----:B------:R-:W-:Y:S01]  /*82e0*/  IMAD.MOV.U32 R12, RZ, RZ, R24 ;  /* 0x000000ffff0c7224 */ /* 0x000fe200078e0018 */
[----:B------:R-:W-:Y:S01]  /*82f0*/  LOP3.LUT R31, RZ, R7, RZ, 0x33, !PT ;  /* 0x00000007ff1f7212 */ /* 0x000fe200078e33ff */
[----:B------:R-:W3:Y:S01]  /*8300*/  LDC R30, c[0x0][0x610] ;  /* 0x00018400ff1e7b82 */ /* 0x000ee20000000800 */
[----:B------:R-:W-:Y:S05]  /*8310*/  @!P0 BRA `(.L_x_174) ;  /* 0x0000000000288947 */ /* 0x000fea0003800000 */
        /* <DEDUP_REMOVED lines=10> */
.L_x_174:
[----:B-1----:R-:W-:Y:S01]  /*83c0*/  SHF.R.U64 R10, R12, R10, R13 ;  /* 0x0000000a0c0a7219 */ /* 0x002fe2000000120d */
[----:B0-----:R-:W-:Y:S01]  /*83d0*/  VIADD R9, R23, 0xffffffff ;  /* 0xffffffff17097836 */ /* 0x001fe20000000000 */
[----:B------:R-:W-:Y:S01]  /*83e0*/  SHF.L.U32 R27, R27, R26, RZ ;  /* 0x0000001a1b1b7219 */ /* 0x000fe200000006ff */
[----:B------:R-:W-:Y:S01]  /*83f0*/  @P3 IMAD R11, R19, R20, R8 ;  /* 0x00000014130b3224 */ /* 0x000fe200078e0208 */
[----:B------:R-:W-:Y:S01]  /*8400*/  LOP3.LUT R5, R22, R31, RZ, 0xc0, !PT ;  /* 0x0000001f16057212 */ /* 0x000fe200078ec0ff */
[----:B------:R-:W-:Y:S01]  /*8410*/  IMAD.MOV R7, RZ, RZ, -R10 ;  /* 0x000000ffff077224 */ /* 0x000fe200078e0a0a */
[----:B------:R-:W-:Y:S01]  /*8420*/  LOP3.LUT R18, R18, R9, RZ, 0xc0, !PT ;  /* 0x0000000912127212 */ /* 0x000fe200078ec0ff */
[----:B------:R-:W-:Y:S02]  /*8430*/  IMAD.MOV.U32 R16, RZ, RZ, R21 ;  /* 0x000000ffff107224 */ /* 0x000fe400078e0015 */
[----:B------:R-:W-:Y:S02]  /*8440*/  IMAD R10, R27, R10, R5 ;  /* 0x0000000a1b0a7224 */ /* 0x000fe400078e0205 */
[----:B--2---:R-:W-:-:S02]  /*8450*/  IMAD R5, R7, R25, R24 ;  /* 0x0000001907057224 */ /* 0x004fc400078e0218 */
[----:B------:R-:W-:Y:S02]  /*8460*/  IMAD.MOV.U32 R7, RZ, RZ, 0x1 ;  /* 0x00000001ff077424 */ /* 0x000fe400078e00ff */
[----:B---3--:R-:W-:Y:S02]  /*8470*/  IMAD R11, R10, R30, R11 ;  /* 0x0000001e0a0b7224 */ /* 0x008fe400078e020b */
[----:B------:R-:W-:Y:S01]  /*8480*/  IMAD R18, R5, R23, R18 ;  /* 0x0000001705127224 */ /* 0x000fe200078e0212 */
[----:B------:R-:W-:-:S04]  /*8490*/  PRMT R5, R7, 0x7610, R5 ;  /* 0x0000761007057816 */ /* 0x000fc80000000005 */
[----:B------:R-:W-:Y:S02]  /*84a0*/  SEL R7, R18, R11, !P3 ;  /* 0x0000000b12077207 */ /* 0x000fe40005800000 */
[----:B------:R-:W-:-:S07]  /*84b0*/  SEL R18, R11, R18, !P3 ;  /* 0x000000120b127207 */ /* 0x000fce0005800000 */
.L_x_172:
[----:B------:R-:W-:-:S08]  /*84c0*/  NOP ;  /* 0x0000000000007918 */ /* 0x000fd00000000000 */
[----:B------:R-:W0:-:S00]  /*84d0*/  USETMAXREG.DEALLOC.CTAPOOL 0x28 ;  /* 0x00000028000079c8 */ /* 0x000e0000080e0500 */
[----:B0-----:R-:W-:-:S13]  /*84e0*/  ISETP.NE.AND P0, PT, R6, RZ, PT ;  /* 0x000000ff0600720c */ /* 0x001fda0003f05270 */
[----:B------:R-:W-:Y:S05]  /*84f0*/  @P0 EXIT ;  /* 0x000000000000094d */ /* 0x000fea0003800000 */
[----:B------:R-:W-:Y:S01]  /*8500*/  LOP3.LUT P0, RZ, R5, 0xff, RZ, 0xc0, !PT ;  /* 0x000000ff05ff7812 */ /* 0x000fe2000780c0ff */
[----:B------:R-:W-:Y:S02]  /*8510*/  IMAD.MOV.U32 R5, RZ, RZ, 0x1 ;  /* 0x00000001ff057424 */ /* 0x000fe400078e00ff */
[----:B------:R-:W-:-:S10]  /*8520*/  IMAD.MOV.U32 R17, RZ, RZ, RZ ;  /* 0x000000ffff117224 */ /* 0x000fd400078e00ff */
[----:B------:R-:W-:Y:S05]  /*8530*/  @!P0 BRA `(.L_x_175) ;  /* 0x0000000c00388947 */ /* 0x000fea0003800000 */
[----:B------:R-:W0:Y:S01]  /*8540*/  LDC R5, c[0x0][0x28c] ;  /* 0x0000a300ff057b82 */ /* 0x000e220000000800 */
[----:B------:R-:W-:Y:S01]  /*8550*/  ULDC UR5, c[0x0][0x658] ;  /* 0x0001960000057ab9 */ /* 0x000fe20000000800 */
[----:B------:R-:W-:Y:S01]  /*8560*/  UMOV UR7, 0xffffffff ;  /* 0xffffffff00077882 */ /* 0x000fe20000000000 */
[----:B------:R-:W-:Y:S01]  /*8570*/  ULDC UR6, c[0x0][0xc] ;  /* 0x0000030000067ab9 */ /* 0x000fe20000000800 */
[----:B------:R-:W-:Y:S01]  /*8580*/  USHF.L.U32 UR8, UR7, UR5, URZ ;  /* 0x0000000507087299 */ /* 0x000fe2000800063f */
[----:B------:R-:W-:Y:S01]  /*8590*/  BSSY B0, `(.L_x_175) ;  /* 0x00000c8000007945 */ /* 0x000fe20003800000 */
[----:B------:R-:W-:Y:S01]  /*85a0*/  UMOV UR9, 0x1 ;  /* 0x0000000100097882 */ /* 0x000fe20000000000 */
[----:B------:R-:W-:Y:S01]  /*85b0*/  ULDC UR7, c[0x0][0x10] ;  /* 0x0000040000077ab9 */ /* 0x000fe20000000800 */
[----:B------:R-:W1:Y:S01]  /*85c0*/  S2UR UR10, SR_CgaCtaId ;  /* 0x00000000000a79c3 */ /* 0x000e620000008800 */
[----:B------:R-:W-:Y:S01]  /*85d0*/  UIMAD.WIDE.U32 UR6, UR6, UR7, URZ ;  /* 0x00000007060672a5 */ /* 0x000fe2000f8e003f */
[----:B------:R-:W-:Y:S01]  /*85e0*/  IMAD.MOV.U32 R14, RZ, RZ, 0x1 ;  /* 0x00000001ff0e7424 */ /* 0x000fe200078e00ff */
[----:B------:R-:W-:Y:S01]  /*85f0*/  USHF.L.U32 UR18, UR9, UR5, URZ ;  /* 0x0000000509127299 */ /* 0x000fe2000800063f */
[----:B------:R-:W-:Y:S01]  /*8600*/  LOP3.LUT R15, R4, 0x2, RZ, 0xfc, !PT ;  /* 0x00000002040f7812 */ /* 0x000fe200078efcff */
[----:B------:R-:W-:Y:S01]  /*8610*/  IMAD.MOV.U32 R17, RZ, RZ, RZ ;  /* 0x000000ffff117224 */ /* 0x000fe200078e00ff */
[----:B------:R-:W-:Y:S01]  /*8620*/  ULDC UR5, c[0x0][0x14] ;  /* 0x0000050000057ab9 */ /* 0x000fe20000000800 */
[----:B------:R-:W-:Y:S01]  /*8630*/  ULDC UR4, c[0x0][0x600] ;  /* 0x0001800000047ab9 */ /* 0x000fe20000000800 */
[----:B------:R-:W-:-:S02]  /*8640*/  UIMAD.WIDE.U32 UR20, UR6, UR5, URZ ;  /* 0x00000005061472a5 */ /* 0x000fc4000f8e003f */
[----:B------:R-:W-:Y:S02]  /*8650*/  UIMAD UR13, UR7, UR5, URZ ;  /* 0x00000005070d72a4 */ /* 0x000fe4000f8e023f */
[----:B------:R-:W-:Y:S02]  /*8660*/  UIADD3 UR4, UR4, -0x1, URZ ;  /* 0xffffffff04047890 */ /* 0x000fe4000fffe03f */
[----:B------:R-:W-:Y:S01]  /*8670*/  ULOP3.LUT UR17, URZ, UR8, URZ, 0x33, !UPT ;  /* 0x000000083f117292 */ /* 0x000fe2000f8e333f */
[----:B0-----:R-:W-:Y:S01]  /*8680*/  VIADD R5, R5, 0x7f ;  /* 0x0000007f05057836 */ /* 0x001fe20000000000 */
[----:B------:R-:W-:Y:S01]  /*8690*/  UIADD3 UR13, UR21, UR13, URZ ;  /* 0x0000000d150d7290 */ /* 0x000fe2000fffe03f */
[----:B------:R-:W-:-:S03]  /*86a0*/  ULDC.64 UR22, c[0x0][0x198] ;  /* 0x0000660000167ab9 */ /* 0x000fc60000000a00 */
[----:B------:R-:W-:Y:S01]  /*86b0*/  SHF.R.S32.HI R6, RZ, 0x1f, R5 ;  /* 0x0000001fff067819 */ /* 0x000fe20000011405 */
[----:B-1----:R-:W-:-:S03]  /*86c0*/  IMAD.U32 R11, RZ, RZ, UR10 ;  /* 0x0000000aff0b7e24 */ /* 0x002fc6000f8e00ff */
[----:B------:R-:W-:Y:S01]  /*86d0*/  LEA.HI R6, R6, R5, RZ, 0x7 ;  /* 0x0000000506067211 */ /* 0x000fe200078f38ff */
[----:B------:R-:W-:-:S03]  /*86e0*/  IMAD.MOV.U32 R5, RZ, RZ, 0x1 ;  /* 0x00000001ff057424 */ /* 0x000fc600078e00ff */
[----:B------:R-:W-:-:S05]  /*86f0*/  SHF.R.S32.HI R10, RZ, 0x7, R6 ;  /* 0x00000007ff0a7819 */ /* 0x000fca0000011406 */
[----:B------:R-:W-:-:S07]  /*8700*/  VIADD R12, R10, 0x1 ;  /* 0x000000010a0c7836 */ /* 0x000fce0000000000 */
.L_x_186:
[----:B------:R-:W-:-:S03]  /*8710*/  UMOV UR5, 0xffffffff ;  /* 0xffffffff00057882 */ /* 0x000fc60000000000 */
[----:B0-----:R-:W-:Y:S05]  /*8720*/  BRA.DIV UR5, `(.L_x_176) ;  /* 0x0000001205187947 */ /* 0x001fea000b800000 */
[----:B------:R-:W-:-:S13]  /*8730*/  ELECT P0, URZ, PT ;  /* 0x00000000003f782f */ /* 0x000fda0003800000 */
.L_x_200:
[----:B------:R-:W0:Y:S01]  /*8740*/  LDC R6, c[0x0][0x28c] ;  /* 0x0000a300ff067b82 */ /* 0x000e220000000800 */
[----:B------:R-:W-:Y:S01]  /*8750*/  BSSY B1, `(.L_x_177) ;  /* 0x0000039000017945 */ /* 0x000fe20003800000 */
[----:B0-----:R-:W-:-:S13]  /*8760*/  ISETP.LT.OR P0, PT, R6, 0x1, !P0 ;  /* 0x000000010600780c */ /* 0x001fda0004701670 */
[----:B------:R-:W-:Y:S05]  /*8770*/  @P0 BRA `(.L_x_178) ;  /* 0x0000000000d80947 */ /* 0x000fea0003800000 */
[----:B------:R-:W-:Y:S02]  /*8780*/  IMAD R18, R18, 0x2, R11 ;  /* 0x0000000212127824 */ /* 0x000fe400078e020b */
[----:B------:R-:W-:Y:S02]  /*8790*/  IMAD.SHL.U32 R20, R7, 0x80, RZ ;  /* 0x0000008007147824 */ /* 0x000fe400078e00ff */
[----:B------:R-:W-:Y:S02]  /*87a0*/  IMAD.MOV.U32 R23, RZ, RZ, RZ ;  /* 0x000000ffff177224 */ /* 0x000fe400078e00ff */
[----:B------:R-:W-:Y:S02]  /*87b0*/  IMAD.MOV.U32 R6, RZ, RZ, R12 ;  /* 0x000000ffff067224 */ /* 0x000fe400078e000c */
[----:B------:R-:W-:Y:S02]  /*87c0*/  IMAD.MOV.U32 R7, RZ, RZ, R5 ;  /* 0x000000ffff077224 */ /* 0x000fe400078e0005 */
[----:B------:R-:W-:-:S02]  /*87d0*/  IMAD.MOV.U32 R8, RZ, RZ, R17 ;  /* 0x000000ffff087224 */ /* 0x000fc400078e0011 */
[----:B------:R-:W-:-:S07]  /*87e0*/  IMAD.SHL.U32 R19, R18, 0x40, RZ ;  /* 0x0000004012137824 */ /* 0x000fce00078e00ff */
.L_x_181:
[----:B------:R-:W0:Y:S01]  /*87f0*/  S2UR UR5, SR_CgaCtaId ;  /* 0x00000000000579c3 */ /* 0x000e220000008800 */
[----:B------:R-:W-:Y:S02]  /*8800*/  MOV R18, 0x400 ;  /* 0x0000040000127802 */ /* 0x000fe40000000f00 */
[----:B------:R-:W-:Y:S02]  /*8810*/  SHF.L.U32 R9, R7, 0x1f, RZ ;  /* 0x0000001f07097819 */ /* 0x000fe400000006ff */
[----:B------:R-:W-:-:S13]  /*8820*/  LOP3.LUT P1, RZ, R0, 0x7f, RZ, 0xc0, !PT ;  /* 0x0000007f00ff7812 */ /* 0x000fda000782c0ff */
[----:B------:R-:W1:Y:S01]  /*8830*/  @!P1 LDC R13, c[0x0][0x500] ;  /* 0x00014000ff0d9b82 */ /* 0x000e620000000800 */
[----:B0-----:R-:W-:-:S05]  /*8840*/  IMAD.U32 R11, RZ, RZ, UR5 ;  /* 0x00000005ff0b7e24 */ /* 0x001fca000f8e00ff */
[----:B------:R-:W-:-:S05]  /*8850*/  LEA R21, R11, R18, 0x18 ;  /* 0x000000120b157211 */ /* 0x000fca00078ec0ff */
[----:B------:R-:W-:-:S04]  /*8860*/  IMAD R22, R8, 0x8, R21 ;  /* 0x0000000808167824 */ /* 0x000fc800078e0215 */
[----:B------:R-:W0:Y:S02]  /*8870*/  SYNCS.PHASECHK.TRANS64.TRYWAIT P0, [R22+URZ+0x38], R9 ;  /* 0x00003809160075a7 */ /* 0x000e24000800017f */
[----:B01----:R-:W-:Y:S05]  /*8880*/  @!P0 BRA `(.L_x_179) ;  /* 0x0000000c00e08947 */ /* 0x003fea0003800000 */
.L_x_201:
[----:B0-----:R-:W-:Y:S01]  /*8890*/  PRMT R9, R15, 0x9910, RZ ;  /* 0x000099100f097816 */ /* 0x001fe200000000ff */
[----:B------:R0:W-:Y:S03]  /*88a0*/  @!P1 SYNCS.ARRIVE.TRANS64 RZ, [R22+URZ], R13 ;  /* 0x0000000d16ff99a7 */ /* 0x0001e6000800003f */
[----:B------:R-:W-:-:S13]  /*88b0*/  ISETP.NE.AND P0, PT, R9, 0x2, PT ;  /* 0x000000020900780c */ /* 0x000fda0003f05270 */
[----:B0-----:R-:W-:Y:S05]  /*88c0*/  @P0 BRA `(.L_x_180) ;  /* 0x0000000000040947 */ /* 0x001fea0003800000 */
[----:B------:R-:W-:Y:S01]  /*88d0*/  BPT.TRAP 0x1 ;  /* 0x000000040000795c */ /* 0x000fe20000300000 */
.L_x_180:
[----:B------:R-:W-:Y:S01]  /*88e0*/  IMAD.SHL.U32 R18, R8, 0x4000, RZ ;  /* 0x0000400008127824 */ /* 0x000fe200078e00ff */
[----:B------:R-:W-:Y:S01]  /*88f0*/  R2UR UR8, R21 ;  /* 0x00000000150872ca */ /* 0x000fe200000e0000 */
[----:B------:R-:W-:Y:S01]  /*8900*/  VIADD R6, R6, 0xffffffff ;  /* 0xffffffff06067836 */ /* 0x000fe20000000000 */
[----:B------:R-:W-:Y:S01]  /*8910*/  R2UR UR9, R22 ;  /* 0x00000000160972ca */ /* 0x000fe200000e0000 */
[--C-:B------:R-:W-:Y:S01]  /*8920*/  IMAD R9, R11, 0x2000, R18.reuse ;  /* 0x000020000b097824 */ /* 0x100fe200078e0212 */
[----:B------:R-:W-:Y:S01]  /*8930*/  IADD3 R18, R21, 0x1c180, R18 ;  /* 0x0001c18015127810 */ /* 0x000fe20007ffe012 */
[----:B------:R-:W-:Y:S01]  /*8940*/  UIADD3 UR6, UP0, UR22, 0xf0, URZ ;  /* 0x000000f016067890 */ /* 0x000fe2000ff1e03f */
[----:B------:R-:W-:Y:S01]  /*8950*/  R2UR UR11, R19 ;  /* 0x00000000130b72ca */ /* 0x000fe200000e0000 */
[----:B------:R-:W-:Y:S01]  /*8960*/  UIADD3 UR24, UP1, UR22, 0x1f0, URZ ;  /* 0x000001f016187890 */ /* 0x000fe2000ff3e03f */
[----:B------:R-:W-:Y:S01]  /*8970*/  R2UR UR5, R9 ;  /* 0x00000000090572ca */ /* 0x000fe200000e0000 */
[----:B------:R-:W-:Y:S01]  /*8980*/  UIADD3.X UR7, URZ, UR23, URZ, UP0, !UPT ;  /* 0x000000173f077290 */ /* 0x000fe200087fe43f */
[C---:B------:R-:W-:Y:S01]  /*8990*/  R2UR UR10, R23.reuse ;  /* 0x00000000170a72ca */ /* 0x040fe200000e0000 */
[----:B------:R-:W-:Y:S01]  /*89a0*/  VIADD R8, R8, 0x1 ;  /* 0x0000000108087836 */ /* 0x000fe20000000000 */
[----:B------:R-:W-:Y:S01]  /*89b0*/  R2UR UR12, R16 ;  /* 0x00000000100c72ca */ /* 0x000fe200000e0000 */
[----:B------:R-:W-:Y:S01]  /*89c0*/  UIADD3.X UR25, URZ, UR23, URZ, UP1, !UPT ;  /* 0x000000173f197290 */ /* 0x000fe20008ffe43f */
[----:B------:R-:W-:Y:S01]  /*89d0*/  R2UR UR16, R18 ;  /* 0x00000000121072ca */ /* 0x000fe200000e0000 */
[----:B------:R-:W-:Y:S01]  /*89e0*/  UMOV UR14, 0x0 ;  /* 0x00000000000e7882 */ /* 0x000fe20000000000 */
[----:B------:R-:W-:Y:S01]  /*89f0*/  R2UR UR19, R20 ;  /* 0x00000000141372ca */ /* 0x000fe200000e0000 */
[----:B------:R-:W-:Y:S01]  /*8a00*/  UMOV UR15, 0x10000000 ;  /* 0x10000000000f7882 */ /* 0x000fe20000000000 */
[----:B------:R-:W-:Y:S01]  /*8a10*/  ISETP.GT.AND P1, PT, R6, 0x1, PT ;  /* 0x000000010600780c */ /* 0x000fe20003f24270 */
[----:B------:R-:W-:Y:S01]  /*8a20*/  VIADD R23, R23, 0x80 ;  /* 0x0000008017177836 */ /* 0x000fe20000000000 */
[----:B------:R-:W-:Y:S01]  /*8a30*/  ISETP.NE.AND P0, PT, R8, 0x7, PT ;  /* 0x000000070800780c */ /* 0x000fe20003f05270 */
[----:B------:R-:W-:-:S03]  /*8a40*/  UIADD3 UR8, UR8, 0x180, UR5 ;  /* 0x0000018008087890 */ /* 0x000fc6000fffe005 */
[----:B------:R-:W-:Y:S01]  /*8a50*/  UMOV UR5, 0x30000 ;  /* 0x0003000000057882 */ /* 0x000fe20000000000 */
[----:B------:R-:W-:Y:S02]  /*8a60*/  SEL R18, RZ, 0x1, P0 ;  /* 0x00000001ff127807 */ /* 0x000fe40000000000 */
[----:B------:R-:W-:Y:S02]  /*8a70*/  SEL R8, R8, RZ, P0 ;  /* 0x000000ff08087207 */ /* 0x000fe40000000000 */
[----:B------:R-:W-:Y:S01]  /*8a80*/  LOP3.LUT R7, R7, R18, RZ, 0x3c, !PT ;  /* 0x0000001207077212 */ /* 0x000fe200078e3cff */
[----:B------:R0:W-:Y:S02]  /*8a90*/  UTMALDG.3D.MULTICAST [UR8], [UR6], UR5, desc[UR14] ;  /* 0x00000e08060073b4 */ /* 0x0001e40008011805 */
[----:B0-----:R-:W-:Y:S01]  /*8aa0*/  UMOV UR8, UR16 ;  /* 0x0000001000087c82 */ /* 0x001fe20008000000 */
[----:B------:R-:W-:Y:S02]  /*8ab0*/  UMOV UR11, UR19 ;  /* 0x00000013000b7c82 */ /* 0x000fe40008000000 */
[----:B------:R0:W-:Y:S02]  /*8ac0*/  UTMALDG.3D [UR8], [UR24], desc[UR14] ;  /* 0x00000e08180075b4 */ /* 0x0001e40008011000 */
[----:B0-----:R-:W-:Y:S05]  /*8ad0*/  @P1 BRA `(.L_x_181) ;  /* 0xfffffffc00441947 */ /* 0x001fea000383ffff */
.L_x_178:
[----:B------:R-:W-:Y:S05]  /*8ae0*/  BSYNC B1 ;  /* 0x0000000000017941 */ /* 0x000fea0003800000 */
.L_x_177:
[----:B------:R-:W-:Y:S01]  /*8af0*/  LOP3.LUT P1, RZ, R14, 0xff, RZ, 0xc0, !PT ;  /* 0x000000ff0eff7812 */ /* 0x000fe2000782c0ff */
[C---:B------:R-:W-:Y:S01]  /*8b00*/  IMAD.IADD R17, R10.reuse, 0x1, R17 ;  /* 0x000000010a117824 */ /* 0x040fe200078e0211 */
[----:B------:R-:W-:Y:S01]  /*8b10*/  ULDC.64 UR6, c[0x0][0x650] ;  /* 0x0001940000067ab9 */ /* 0x000fe20000000a00 */
[C---:B------:R-:W-:Y:S01]  /*8b20*/  ISETP.GE.U32.AND P2, PT, R10.reuse, 0x7, PT ;  /* 0x000000070a00780c */ /* 0x040fe20003f46070 */
[----:B------:R-:W-:Y:S01]  /*8b30*/  BSSY B1, `(.L_x_182) ;  /* 0x000006b000017945 */ /* 0x000fe20003800000 */
[C---:B------:R-:W-:Y:S01]  /*8b40*/  IMAD.WIDE.U32 R6, R17.reuse, 0x24924925, RZ ;  /* 0x2492492511067825 */ /* 0x040fe200078e00ff */
[C---:B------:R-:W-:Y:S02]  /*8b50*/  ISETP.GT.U32.AND P0, PT, R17.reuse, 0x6, PT ;  /* 0x000000061100780c */ /* 0x040fe40003f04070 */
[----:B------:R-:W-:Y:S01]  /*8b60*/  PRMT R14, RZ, 0x7610, R14 ;  /* 0x00007610ff0e7816 */ /* 0x000fe2000000000e */
[----:B------:R-:W-:Y:S01]  /*8b70*/  IMAD.IADD R9, R17, 0x1, -R7 ;  /* 0x0000000111097824 */ /* 0x000fe200078e0a07 */
[----:B------:R-:W-:Y:S01]  /*8b80*/  ISETP.LT.U32.AND P0, PT, R10, 0x7, P0 ;  /* 0x000000070a00780c */ /* 0x000fe20000701070 */
[----:B------:R-:W-:-:S02]  /*8b90*/  IMAD.MOV.U32 R18, RZ, RZ, -0x1 ;  /* 0xffffffffff127424 */ /* 0x000fc400078e00ff */
[----:B------:R-:W0:Y:S01]  /*8ba0*/  @P1 S2R R11, SR_CgaCtaId ;  /* 0x00000000000b1919 */ /* 0x000e220000008800 */
[----:B------:R-:W-:Y:S01]  /*8bb0*/  SEL R6, RZ, 0x1, !P0 ;  /* 0x00000001ff067807 */ /* 0x000fe20004000000 */
[----:B------:R-:W-:Y:S01]  /*8bc0*/  IMAD.MOV.U32 R16, RZ, RZ, -0x1 ;  /* 0xffffffffff107424 */ /* 0x000fe200078e00ff */
[----:B------:R-:W-:Y:S02]  /*8bd0*/  IADD3 R2, P0, R2, UR20, RZ ;  /* 0x0000001402027c10 */ /* 0x000fe4000ff1e0ff */
[----:B------:R-:W-:Y:S02]  /*8be0*/  @P1 MOV R8, 0x400 ;  /* 0x0000040000081802 */ /* 0x000fe40000000f00 */
[----:B------:R-:W-:Y:S02]  /*8bf0*/  IADD3.X R3, R3, UR13, RZ, P0, !PT ;  /* 0x0000000d03037c10 */ /* 0x000fe400087fe4ff */
[----:B------:R-:W-:Y:S02]  /*8c00*/  ISETP.GE.U32.AND P0, PT, R2, UR6, PT ;  /* 0x0000000602007c0c */ /* 0x000fe4000bf06070 */
[----:B------:R-:W-:Y:S01]  /*8c10*/  LEA.HI R9, R9, R7, RZ, 0x1f ;  /* 0x0000000709097211 */ /* 0x000fe200078ff8ff */
[----:B------:R-:W-:Y:S01]  /*8c20*/  IMAD.MOV.U32 R7, RZ, RZ, -0x1 ;  /* 0xffffffffff077424 */ /* 0x000fe200078e00ff */
[----:B------:R-:W-:-:S02]  /*8c30*/  ISETP.GE.U32.AND.EX P0, PT, R3, UR7, PT, P0 ;  /* 0x0000000703007c0c */ /* 0x000fc4000bf06100 */
[----:B------:R-:W-:Y:S02]  /*8c40*/  LOP3.LUT R5, R5, R6, RZ, 0x3c, !PT ;  /* 0x0000000605057212 */ /* 0x000fe400078e3cff */
[----:B------:R-:W-:-:S04]  /*8c50*/  SHF.R.U32.HI R6, RZ, 0x2, R9 ;  /* 0x00000002ff067819 */ /* 0x000fc80000011609 */
[--C-:B------:R-:W-:Y:S01]  /*8c60*/  @P2 LOP3.LUT R5, R5, 0x1, R6.reuse, 0x78, !PT ;  /* 0x0000000105052812 */ /* 0x100fe200078e7806 */
[----:B------:R-:W-:Y:S01]  /*8c70*/  IMAD R17, R6, -0x7, R17 ;  /* 0xfffffff906117824 */ /* 0x000fe200078e0211 */
[----:B------:R-:W-:Y:S02]  /*8c80*/  PRMT R6, RZ, 0x7610, R6 ;  /* 0x00007610ff067816 */ /* 0x000fe40000000006 */
[----:B0-----:R-:W-:-:S04]  /*8c90*/  @P1 LEA R8, R11, R8, 0x18 ;  /* 0x000000080b081211 */ /* 0x001fc800078ec0ff */
[----:B------:R0:W-:Y:S01]  /*8ca0*/  @P1 SYNCS.ARRIVE.TRANS64.A1T0 RZ, [R8+URZ+0x88], RZ ;  /* 0x000088ff08ff19a7 */ /* 0x0001e2000810003f */
[----:B------:R-:W-:Y:S05]  /*8cb0*/  @P0 BRA `(.L_x_183) ;  /* 0x0000000400480947 */ /* 0x000fea0003800000 */
[----:B------:R-:W1:Y:S01]  /*8cc0*/  S2R R18, SR_CTAID.X ;  /* 0x0000000000127919 */ /* 0x000e620000002500 */
[----:B------:R-:W-:Y:S01]  /*8cd0*/  ULDC.64 UR6, c[0x0][0x628] ;  /* 0x00018a0000067ab9 */ /* 0x000fe20000000a00 */
[----:B------:R-:W2:Y:S01]  /*8ce0*/  LDC R19, c[0x0][0x144] ;  /* 0x00005100ff137b82 */ /* 0x000ea20000000800 */
[----:B------:R-:W-:Y:S01]  /*8cf0*/  ISETP.NE.U32.AND P0, PT, RZ, UR6, PT ;  /* 0x00000006ff007c0c */ /* 0x000fe2000bf05070 */
[----:B------:R-:W3:Y:S01]  /*8d00*/  S2R R13, SR_CTAID.Y ;  /* 0x00000000000d7919 */ /* 0x000ee20000002600 */
[----:B------:R-:W-:Y:S01]  /*8d10*/  ULDC UR8, c[0x0][0x630] ;  /* 0x00018c0000087ab9 */ /* 0x000fe20000000800 */
[----:B------:R-:W-:Y:S01]  /*8d20*/  ULDC UR9, c[0x0][0x150] ;  /* 0x0000540000097ab9 */ /* 0x000fe20000000800 */
[----:B------:R-:W-:Y:S01]  /*8d30*/  ISETP.NE.AND.EX P0, PT, RZ, UR7, PT, P0 ;  /* 0x00000007ff007c0c */ /* 0x000fe2000bf05300 */
[----:B------:R-:W-:Y:S02]  /*8d40*/  IMAD.MOV.U32 R6, RZ, RZ, R2 ;  /* 0x000000ffff067224 */ /* 0x000fe400078e0002 */
[----:B------:R-:W-:Y:S01]  /*8d50*/  IMAD.MOV.U32 R7, RZ, RZ, R3 ;  /* 0x000000ffff077224 */ /* 0x000fe200078e0003 */
[----:B-1----:R-:W-:-:S09]  /*8d60*/  I2FP.F32.U32 R20, R18 ;  /* 0x0000001200147245 */ /* 0x002fd20000201000 */
[----:B------:R-:W-:Y:S05]  /*8d70*/  @!P0 BRA `(.L_x_184) ;  /* 0x0000000000288947 */ /* 0x000fea0003800000 */
[----:B------:R-:W-:Y:S02]  /*8d80*/  ULDC UR5, c[0x0][0x634] ;  /* 0x00018d0000057ab9 */ /* 0x000fe40000000800 */
[----:B------:R-:W-:-:S05]  /*8d90*/  IADD3 R7, P0, R2, UR5, RZ ;  /* 0x0000000502077c10 */ /* 0x000fca000ff1e0ff */
[----:B------:R-:W-:-:S04]  /*8da0*/  IMAD.X R21, RZ, RZ, R3, P0 ;  /* 0x000000ffff157224 */ /* 0x000fc800000e0603 */
[----:B0-----:R-:W-:-:S04]  /*8db0*/  IMAD.WIDE.U32 R8, R21, UR6, RZ ;  /* 0x0000000615087c25 */ /* 0x001fc8000f8e00ff */
[----:B------:R-:W-:-:S04]  /*8dc0*/  IMAD.WIDE.U32 R8, P0, R7, UR7, R8 ;  /* 0x0000000707087c25 */ /* 0x000fc8000f800008 */
[----:B------:R-:W-:-:S04]  /*8dd0*/  IMAD.WIDE.U32 R6, R7, UR6, RZ ;  /* 0x0000000607067c25 */ /* 0x000fc8000f8e00ff */
[----:B------:R-:W-:Y:S01]  /*8de0*/  IMAD.MOV.U32 R6, RZ, RZ, R9 ;  /* 0x000000ffff067224 */ /* 0x000fe200078e0009 */
[----:B------:R-:W-:Y:S01]  /*8df0*/  IADD3 RZ, P1, R7, R8, RZ ;  /* 0x0000000807ff7210 */ /* 0x000fe20007f3e0ff */
[----:B------:R-:W-:-:S04]  /*8e00*/  IMAD.X R7, RZ, RZ, RZ, P0 ;  /* 0x000000ffff077224 */ /* 0x000fc800000e06ff */
[----:B------:R-:W-:-:S08]  /*8e10*/  IMAD.WIDE.U32.X R6, R21, UR7, R6, P1 ;  /* 0x0000000715067c25 */ /* 0x000fd000088e0406 */
.L_x_184:
[----:B------:R-:W-:Y:S01]  /*8e20*/  FMUL R20, R20, UR9 ;  /* 0x0000000914147c20 */ /* 0x000fe20008400000 */
[--C-:B------:R-:W-:Y:S01]  /*8e30*/  SHF.R.U64 R16, R6, UR8, R7.reuse ;  /* 0x0000000806107c19 */ /* 0x100fe20008001207 */
[----:B------:R-:W-:Y:S01]  /*8e40*/  ULDC.64 UR6, c[0x0][0x620] ;  /* 0x0001880000067ab9 */ /* 0x000fe20000000a00 */
[----:B------:R-:W-:Y:S01]  /*8e50*/  SHF.R.U32.HI R6, RZ, UR8, R7 ;  /* 0x00000008ff067c19 */ /* 0x000fe20008011607 */
[----:B------:R-:W-:Y:S01]  /*8e60*/  ULDC.64 UR8, c[0x0][0x640] ;  /* 0x0001900000087ab9 */ /* 0x000fe20000000a00 */
[----:B------:R-:W-:Y:S01]  /*8e70*/  IADD3 R7, P0, RZ, -R16, RZ ;  /* 0x80000010ff077210 */ /* 0x000fe20007f1e0ff */
[----:B------:R-:W0:Y:S01]  /*8e80*/  F2I.U32.TRUNC.NTZ R20, R20 ;  /* 0x0000001400147305 */ /* 0x000e22000020f000 */
[----:B------:R-:W1:Y:S01]  /*8e90*/  LDC R22, c[0x0][0x148] ;  /* 0x00005200ff167b82 */ /* 0x000e620000000800 */
[----:B------:R-:W-:Y:S02]  /*8ea0*/  ULDC UR5, c[0x0][0x618] ;  /* 0x0001860000057ab9 */ /* 0x000fe40000000800 */
[----:B------:R-:W-:Y:S01]  /*8eb0*/  IMAD.X R6, RZ, RZ, ~R6, P0 ;  /* 0x000000ffff067224 */ /* 0x000fe200000e0e06 */
[----:B------:R-:W-:-:S03]  /*8ec0*/  ISETP.NE.U32.AND P0, PT, RZ, UR8, PT ;  /* 0x00000008ff007c0c */ /* 0x000fc6000bf05070 */
[----:B------:R-:W-:Y:S01]  /*8ed0*/  IMAD R6, R6, UR6, RZ ;  /* 0x0000000606067c24 */ /* 0x000fe2000f8e02ff */
[----:B------:R-:W-:-:S03]  /*8ee0*/  ISETP.NE.AND.EX P0, PT, RZ, UR9, PT, P0 ;  /* 0x00000009ff007c0c */ /* 0x000fc6000bf05300 */
[C---:B------:R-:W-:Y:S02]  /*8ef0*/  IMAD R9, R7.reuse, UR7, R6 ;  /* 0x0000000707097c24 */ /* 0x040fe4000f8e0206 */
[----:B------:R-:W-:Y:S01]  /*8f00*/  IMAD.WIDE.U32 R6, R7, UR6, R2 ;  /* 0x0000000607067c25 */ /* 0x000fe2000f8e0002 */
[----:B------:R-:W-:-:S03]  /*8f10*/  ULDC UR6, c[0x0][0x154] ;  /* 0x0000550000067ab9 */ /* 0x000fc60000000800 */
[----:B0-----:R-:W-:Y:S02]  /*8f20*/  IMAD.MOV R8, RZ, RZ, -R20 ;  /* 0x000000ffff087224 */ /* 0x001fe400078e0a14 */
[----:B------:R-:W-:Y:S02]  /*8f30*/  IMAD.IADD R7, R7, 0x1, R9 ;  /* 0x0000000107077824 */ /* 0x000fe400078e0209 */
[----:B--2---:R-:W-:Y:S01]  /*8f40*/  IMAD R18, R19, R8, R18 ;  /* 0x0000000813127224 */ /* 0x004fe200078e0212 */
[----:B---3--:R-:W-:Y:S02]  /*8f50*/  I2FP.F32.U32 R8, R13 ;  /* 0x0000000d00087245 */ /* 0x008fe40000201000 */
[--C-:B------:R-:W-:Y:S02]  /*8f60*/  SHF.R.U64 R19, R6, UR5, R7.reuse ;  /* 0x0000000506137c19 */ /* 0x100fe40008001207 */
[----:B------:R-:W-:Y:S01]  /*8f70*/  SHF.R.U32.HI R6, RZ, UR5, R7 ;  /* 0x00000005ff067c19 */ /* 0x000fe20008011607 */
[----:B------:R-:W-:Y:S01]  /*8f80*/  FMUL R8, R8, UR6 ;  /* 0x0000000608087c20 */ /* 0x000fe20008400000 */
[----:B------:R-:W-:-:S02]  /*8f90*/  ULDC UR5, c[0x0][0x608] ;  /* 0x0001820000057ab9 */ /* 0x000fc40000000800 */
[--C-:B------:R-:W-:Y:S01]  /*8fa0*/  SHF.R.U64 R21, R19, UR5, R6.reuse ;  /* 0x0000000513157c19 */ /* 0x100fe20008001206 */
[----:B------:R0:W2:Y:S01]  /*8fb0*/  F2I.U32.TRUNC.NTZ R24, R8 ;  /* 0x0000000800187305 */ /* 0x0000a2000020f000 */
[----:B------:R-:W-:Y:S01]  /*8fc0*/  SHF.R.U32.HI R6, RZ, UR5, R6 ;  /* 0x00000005ff067c19 */ /* 0x000fe20008011606 */
[----:B------:R-:W-:-:S03]  /*8fd0*/  ULDC UR5, c[0x0][0x658] ;  /* 0x0001960000057ab9 */ /* 0x000fc60000000800 */
[--C-:B------:R-:W-:Y:S02]  /*8fe0*/  SHF.R.U64 R20, R21, UR5, R6.reuse ;  /* 0x0000000515147c19 */ /* 0x100fe40008001206 */
[----:B------:R-:W-:-:S03]  /*8ff0*/  SHF.R.U32.HI R23, RZ, UR5, R6 ;  /* 0x00000005ff177c19 */ /* 0x000fc60008011606 */
[----:B------:R-:W-:Y:S02]  /*9000*/  IMAD.MOV.U32 R6, RZ, RZ, R20 ;  /* 0x000000ffff067224 */ /* 0x000fe400078e0014 */
[----:B------:R-:W-:Y:S01]  /*9010*/  IMAD.MOV.U32 R7, RZ, RZ, R23 ;  /* 0x000000ffff077224 */ /* 0x000fe200078e0017 */
[----:B0-----:R-:W-:Y:S06]  /*9020*/  @!P0 BRA `(.L_x_185) ;  /* 0x0000000000288947 */ /* 0x001fec0003800000 */
[----:B------:R-:W-:Y:S02]  /*9030*/  ULDC UR5, c[0x0][0x64c] ;  /* 0x0001930000057ab9 */ /* 0x000fe40000000800 */
[----:B------:R-:W-:-:S05]  /*9040*/  IADD3 R7, P0, R20, UR5, RZ ;  /* 0x0000000514077c10 */ /* 0x000fca000ff1e0ff */
[----:B------:R-:W-:-:S04]  /*9050*/  IMAD.X R23, RZ, RZ, R23, P0 ;  /* 0x000000ffff177224 */ /* 0x000fc800000e0617 */
[----:B------:R-:W-:-:S04]  /*9060*/  IMAD.WIDE.U32 R8, R23, UR8, RZ ;  /* 0x0000000817087c25 */ /* 0x000fc8000f8e00ff */
[----:B------:R-:W-:-:S04]  /*9070*/  IMAD.WIDE.U32 R8, P0, R7, UR9, R8 ;  /* 0x0000000907087c25 */ /* 0x000fc8000f800008 */
[----:B------:R-:W-:-:S04]  /*9080*/  IMAD.WIDE.U32 R6, R7, UR8, RZ ;  /* 0x0000000807067c25 */ /* 0x000fc8000f8e00ff */
[----:B------:R-:W-:Y:S01]  /*9090*/  IMAD.MOV.U32 R6, RZ, RZ, R9 ;  /* 0x000000ffff067224 */ /* 0x000fe200078e0009 */
[----:B------:R-:W-:Y:S01]  /*90a0*/  IADD3 RZ, P1, R7, R8, RZ ;  /* 0x0000000807ff7210 */ /* 0x000fe20007f3e0ff */
[----:B------:R-:W-:-:S04]  /*90b0*/  IMAD.X R7, RZ, RZ, RZ, P0 ;  /* 0x000000ffff077224 */ /* 0x000fc800000e06ff */
[----:B------:R-:W-:-:S08]  /*90c0*/  IMAD.WIDE.U32.X R6, R23, UR9, R6, P1 ;  /* 0x0000000917067c25 */ /* 0x000fd000088e0406 */
.L_x_185:
[----:B------:R-:W-:Y:S01]  /*90d0*/  ULDC UR5, c[0x0][0x648] ;  /* 0x0001920000057ab9 */ /* 0x000fe20000000800 */
[----:B------:R-:W-:Y:S01]  /*90e0*/  LOP3.LUT R21, R21, UR17, RZ, 0xc0, !PT ;  /* 0x0000001115157c12 */ /* 0x000fe2000f8ec0ff */
[----:B--2---:R-:W-:Y:S01]  /*90f0*/  IMAD.MOV R24, RZ, RZ, -R24 ;  /* 0x000000ffff187224 */ /* 0x004fe200078e0a18 */
[----:B------:R-:W-:Y:S01]  /*9100*/  SHF.R.U64 R6, R6, UR5, R7 ;  /* 0x0000000506067c19 */ /* 0x000fe20008001207 */
[----:B------:R-:W-:Y:S01]  /*9110*/  ULDC UR5, c[0x0][0x638] ;  /* 0x00018e0000057ab9 */ /* 0x000fe20000000800 */
[----:B------:R-:W-:Y:S01]  /*9120*/  LOP3.LUT R9, R19, UR4, RZ, 0xc0, !PT ;  /* 0x0000000413097c12 */ /* 0x000fe2000f8ec0ff */
[----:B-1----:R-:W-:Y:S01]  /*9130*/  @P3 IMAD R18, R22, R24, R13 ;  /* 0x0000001816123224 */ /* 0x002fe200078e020d */
[----:B------:R-:W-:Y:S01]  /*9140*/  ULDC UR6, c[0x0][0x610] ;  /* 0x0001840000067ab9 */ /* 0x000fe20000000800 */
[----:B------:R-:W-:Y:S02]  /*9150*/  IMAD.MOV R7, RZ, RZ, -R6 ;  /* 0x000000ffff077224 */ /* 0x000fe400078e0a06 */
[----:B------:R-:W-:-:S02]  /*9160*/  IMAD R21, R6, UR18, R21 ;  /* 0x0000001206157c24 */ /* 0x000fc4000f8e0215 */
[----:B------:R-:W-:Y:S01]  /*9170*/  IMAD R20, R7, UR5, R20 ;  /* 0x0000000507147c24 */ /* 0x000fe2000f8e0214 */
[----:B------:R-:W-:Y:S01]  /*9180*/  ULDC UR5, c[0x0][0x600] ;  /* 0x0001800000057ab9 */ /* 0x000fe20000000800 */
[----:B------:R-:W-:Y:S02]  /*9190*/  IMAD R18, R21, UR6, R18 ;  /* 0x0000000615127c24 */ /* 0x000fe4000f8e0212 */
[----:B------:R-:W-:Y:S02]  /*91a0*/  IMAD R9, R20, UR5, R9 ;  /* 0x0000000514097c24 */ /* 0x000fe4000f8e0209 */
[----:B------:R-:W-:-:S03]  /*91b0*/  IMAD.MOV.U32 R6, RZ, RZ, 0x1 ;  /* 0x00000001ff067424 */ /* 0x000fc600078e00ff */
[----:B------:R-:W-:Y:S02]  /*91c0*/  SEL R7, R9, R18, !P3 ;  /* 0x0000001209077207 */ /* 0x000fe40005800000 */
[----:B------:R-:W-:-:S07]  /*91d0*/  SEL R18, R18, R9, !P3 ;  /* 0x0000000912127207 */ /* 0x000fce0005800000 */
.L_x_183:
[----:B------:R-:W-:Y:S05]  /*91e0*/  BSYNC B1 ;  /* 0x0000000000017941 */ /* 0x000fea0003800000 */
.L_x_182:
[----:B------:R-:W-:-:S13]  /*91f0*/  LOP3.LUT P0, RZ, R6, 0xff, RZ, 0xc0, !PT ;  /* 0x000000ff06ff7812 */ /* 0x000fda000780c0ff */
[----:B------:R-:W-:Y:S05]  /*9200*/  @P0 BRA `(.L_x_186) ;  /* 0xfffffff400400947 */ /* 0x000fea000383ffff */
[----:B------:R-:W-:Y:S05]  /*9210*/  BSYNC B0 ;  /* 0x0000000000007941 */ /* 0x000fea0003800000 */
.L_x_175:
[----:B------:R-:W-:-:S03]  /*9220*/  UMOV UR5, 0xffffffff ;  /* 0xffffffff00057882 */ /* 0x000fc60000000000 */
[----:B------:R-:W-:Y:S05]  /*9230*/  BRA.DIV UR5, `(.L_x_187) ;  /* 0x0000000605887947 */ /* 0x000fea000b800000 */
[----:B------:R-:W-:-:S13]  /*9240*/  ELECT P0, URZ, PT ;  /* 0x00000000003f782f */ /* 0x000fda0003800000 */
.L_x_204:
[----:B------:R-:W-:Y:S04]  /*9250*/  BSSY B0, `(.L_x_188) ;  /* 0x0000046000007945 */ /* 0x000fe80003800000 */
[----:B------:R-:W-:Y:S05]  /*9260*/  @!P0 BRA `(.L_x_189) ;  /* 0x0000000400108947 */ /* 0x000fea0003800000 */
[----:B------:R-:W-:-:S04]  /*9270*/  LOP3.LUT R4, R4, 0x2, RZ, 0xfc, !PT ;  /* 0x0000000204047812 */ /* 0x000fc800078efcff */
[----:B------:R-:W-:-:S13]  /*9280*/  ISETP.NE.AND P0, PT, R4, 0x3, PT ;  /* 0x000000030400780c */ /* 0x000fda0003f05270 */
[----:B------:R-:W-:Y:S05]  /*9290*/  @!P0 BRA `(.L_x_190) ;  /* 0x0000000000048947 */ /* 0x000fea0003800000 */
[----:B------:R-:W-:Y:S01]  /*92a0*/  BPT.TRAP 0x1 ;  /* 0x000000040000795c */ /* 0x000fe20000300000 */
.L_x_190:
[----:B------:R-:W1:Y:S01]  /*92b0*/  S2R R3, SR_CgaCtaId ;  /* 0x0000000000037919 */ /* 0x000e620000008800 */
[----:B------:R-:W-:-:S04]  /*92c0*/  MOV R0, 0x400 ;  /* 0x0000040000007802 */ /* 0x000fc80000000f00 */
[----:B-1----:R-:W-:Y:S02]  /*92d0*/  LEA R0, R3, R0, 0x18 ;  /* 0x0000000003007211 */ /* 0x002fe400078ec0ff */
[----:B------:R-:W-:-:S03]  /*92e0*/  SHF.L.U32 R3, R5, 0x1f, RZ ;  /* 0x0000001f05037819 */ /* 0x000fc600000006ff */
[----:B------:R-:W-:-:S04]  /*92f0*/  VIADD R0, R0, 0x38 ;  /* 0x0000003800007836 */ /* 0x000fc80000000000 */
[C---:B------:R-:W-:Y:S02]  /*9300*/  IMAD R6, R17.reuse, 0x8, R0 ;  /* 0x0000000811067824 */ /* 0x040fe400078e0200 */
[----:B------:R-:W-:Y:S02]  /*9310*/  VIADD R17, R17, 0x1 ;  /* 0x0000000111117836 */ /* 0x000fe40000000000 */
[----:B------:R-:W1:Y:S03]  /*9320*/  SYNCS.PHASECHK.TRANS64.TRYWAIT P0, [R6+URZ], R3 ;  /* 0x00000003060075a7 */ /* 0x000e66000800017f */
[----:B------:R-:W-:-:S04]  /*9330*/  ISETP.NE.AND P1, PT, R17, 0x7, PT ;  /* 0x000000071100780c */ /* 0x000fc80003f25270 */
[----:B------:R-:W-:Y:S02]  /*9340*/  SEL R2, RZ, 0x1, P1 ;  /* 0x00000001ff027807 */ /* 0x000fe40000800000 */
[----:B------:R-:W-:Y:S02]  /*9350*/  SEL R17, R17, RZ, P1 ;  /* 0x000000ff11117207 */ /* 0x000fe40000800000 */
[----:B0-----:R-:W-:-:S03]  /*9360*/  LOP3.LUT R8, R5, R2, RZ, 0x3c, !PT ;  /* 0x0000000205087212 */ /* 0x001fc600078e3cff */
[----:B------:R-:W-:Y:S01]  /*9370*/  IMAD R7, R17, 0x8, R0 ;  /* 0x0000000811077824 */ /* 0x000fe200078e0200 */
[----:B------:R-:W-:Y:S01]  /*9380*/  SHF.L.U32 R4, R8, 0x1f, RZ ;  /* 0x0000001f08047819 */ /* 0x000fe200000006ff */
[----:B-1----:R-:W-:Y:S06]  /*9390*/  @!P0 BRA `(.L_x_191) ;  /* 0x0000000400508947 */ /* 0x002fec0003800000 */
.L_x_205:
[----:B------:R-:W1:Y:S01]  /*93a0*/  SYNCS.PHASECHK.TRANS64.TRYWAIT P0, [R7+URZ], R4 ;  /* 0x00000004070075a7 */ /* 0x000e62000800017f */
[----:B------:R-:W-:-:S05]  /*93b0*/  VIADD R2, R17, 0x1 ;  /* 0x0000000111027836 */ /* 0x000fca0000000000 */
[----:B------:R-:W-:-:S04]  /*93c0*/  ISETP.NE.AND P1, PT, R2, 0x7, PT ;  /* 0x000000070200780c */ /* 0x000fc80003f25270 */
[----:B0-----:R-:W-:Y:S02]  /*93d0*/  SEL R3, RZ, 0x1, P1 ;  /* 0x00000001ff037807 */ /* 0x001fe40000800000 */
[----:B------:R-:W-:Y:S02]  /*93e0*/  SEL R9, R2, RZ, P1 ;  /* 0x000000ff02097207 */ /* 0x000fe40000800000 */
[----:B------:R-:W-:-:S03]  /*93f0*/  LOP3.LUT R8, R8, R3, RZ, 0x3c, !PT ;  /* 0x0000000308087212 */ /* 0x000fc600078e3cff */
[----:B------:R-:W-:Y:S01]  /*9400*/  IMAD R6, R9, 0x8, R0 ;  /* 0x0000000809067824 */ /* 0x000fe200078e0200 */
[----:B------:R-:W-:Y:S01]  /*9410*/  SHF.L.U32 R5, R8, 0x1f, RZ ;  /* 0x0000001f08057819 */ /* 0x000fe200000006ff */
[----:B-1----:R-:W-:Y:S06]  /*9420*/  @!P0 BRA `(.L_x_192) ;  /* 0x0000000400408947 */ /* 0x002fec0003800000 */
.L_x_206:
[----:B------:R-:W1:Y:S01]  /*9430*/  SYNCS.PHASECHK.TRANS64.TRYWAIT P0, [R6+URZ], R5 ;  /* 0x00000005060075a7 */ /* 0x000e62000800017f */
[----:B------:R-:W-:-:S05]  /*9440*/  VIADD R2, R9, 0x1 ;  /* 0x0000000109027836 */ /* 0x000fca0000000000 */
[----:B------:R-:W-:-:S04]  /*9450*/  ISETP.NE.AND P1, PT, R2, 0x7, PT ;  /* 0x000000070200780c */ /* 0x000fc80003f25270 */
[----:B------:R-:W-:Y:S02]  /*9460*/  SEL R3, RZ, 0x1, P1 ;  /* 0x00000001ff037807 */ /* 0x000fe40000800000 */
[----:B0-----:R-:W-:Y:S02]  /*9470*/  SEL R7, R2, RZ, P1 ;  /* 0x000000ff02077207 */ /* 0x001fe40000800000 */
[----:B------:R-:W-:-:S03]  /*9480*/  LOP3.LUT R8, R8, R3, RZ, 0x3c, !PT ;  /* 0x0000000308087212 */ /* 0x000fc600078e3cff */
[----:B------:R-:W-:Y:S01]  /*9490*/  IMAD R9, R7, 0x8, R0 ;  /* 0x0000000807097824 */ /* 0x000fe200078e0200 */
[----:B------:R-:W-:Y:S01]  /*94a0*/  SHF.L.U32 R4, R8, 0x1f, RZ ;  /* 0x0000001f08047819 */ /* 0x000fe200000006ff */
[----:B-1----:R-:W-:Y:S06]  /*94b0*/  @!P0 BRA `(.L_x_193) ;  /* 0x0000000400308947 */ /* 0x002fec0003800000 */
.L_x_207:
[----:B------:R-:W1:Y:S01]  /*94c0*/  SYNCS.PHASECHK.TRANS64.TRYWAIT P0, [R9+URZ], R4 ;  /* 0x00000004090075a7 */ /* 0x000e62000800017f */
[----:B------:R-:W-:-:S05]  /*94d0*/  VIADD R2, R7, 0x1 ;  /* 0x0000000107027836 */ /* 0x000fca0000000000 */
[----:B------:R-:W-:-:S04]  /*94e0*/  ISETP.NE.AND P1, PT, R2, 0x7, PT ;  /* 0x000000070200780c */ /* 0x000fc80003f25270 */
[----:B------:R-:W-:Y:S02]  /*94f0*/  SEL R3, RZ, 0x1, P1 ;  /* 0x00000001ff037807 */ /* 0x000fe40000800000 */
[----:B------:R-:W-:Y:S02]  /*9500*/  SEL R7, R2, RZ, P1 ;  /* 0x000000ff02077207 */ /* 0x000fe40000800000 */
[----:B------:R-:W-:-:S03]  /*9510*/  LOP3.LUT R8, R8, R3, RZ, 0x3c, !PT ;  /* 0x0000000308087212 */ /* 0x000fc600078e3cff */
[----:B------:R-:W-:Y:S01]  /*9520*/  IMAD R10, R7, 0x8, R0 ;  /* 0x00000008070a7824 */ /* 0x000fe200078e0200 */
[----:B0-----:R-:W-:Y:S01]  /*9530*/  SHF.L.U32 R5, R8, 0x1f, RZ ;  /* 0x0000001f08057819 */ /* 0x001fe200000006ff */
[----:B-1----:R-:W-:Y:S06]  /*9540*/  @!P0 BRA `(.L_x_194) ;  /* 0x0000000400208947 */ /* 0x002fec0003800000 */
.L_x_208:
[----:B------:R-:W1:Y:S01]  /*9550*/  SYNCS.PHASECHK.TRANS64.TRYWAIT P0, [R10+URZ], R5 ;  /* 0x000000050a0075a7 */ /* 0x000e62000800017f */
[----:B------:R-:W-:-:S05]  /*9560*/  VIADD R2, R7, 0x1 ;  /* 0x0000000107027836 */ /* 0x000fca0000000000 */
[----:B------:R-:W-:-:S04]  /*9570*/  ISETP.NE.AND P1, PT, R2, 0x7, PT ;  /* 0x000000070200780c */ /* 0x000fc80003f25270 */
[----:B------:R-:W-:Y:S02]  /*9580*/  SEL R3, RZ, 0x1, P1 ;  /* 0x00000001ff037807 */ /* 0x000fe40000800000 */
[----:B------:R-:W-:Y:S02]  /*9590*/  SEL R7, R2, RZ, P1 ;  /* 0x000000ff02077207 */ /* 0x000fe40000800000 */
[----:B0-----:R-:W-:-:S03]  /*95a0*/  LOP3.LUT R9, R8, R3, RZ, 0x3c, !PT ;  /* 0x0000000308097212 */ /* 0x001fc600078e3cff */
[----:B------:R-:W-:Y:S01]  /*95b0*/  IMAD R11, R7, 0x8, R0 ;  /* 0x00000008070b7824 */ /* 0x000fe200078e0200 */
[----:B------:R-:W-:Y:S01]  /*95c0*/  SHF.L.U32 R6, R9, 0x1f, RZ ;  /* 0x0000001f09067819 */ /* 0x000fe200000006ff */
[----:B-1----:R-:W-:Y:S06]  /*95d0*/  @!P0 BRA `(.L_x_195) ;  /* 0x0000000400108947 */ /* 0x002fec0003800000 */
.L_x_209:
[----:B------:R-:W1:Y:S01]  /*95e0*/  SYNCS.PHASECHK.TRANS64.TRYWAIT P0, [R11+URZ], R6 ;  /* 0x000000060b0075a7 */ /* 0x000e62000800017f */
[----:B------:R-:W-:-:S05]  /*95f0*/  VIADD R2, R7, 0x1 ;  /* 0x0000000107027836 */ /* 0x000fca0000000000 */
[----:B------:R-:W-:-:S04]  /*9600*/  ISETP.NE.AND P1, PT, R2, 0x7, PT ;  /* 0x000000070200780c */ /* 0x000fc80003f25270 */
[----:B------:R-:W-:Y:S02]  /*9610*/  SEL R4, RZ, 0x1, P1 ;  /* 0x00000001ff047807 */ /* 0x000fe40000800000 */
[----:B------:R-:W-:Y:S02]  /*9620*/  SEL R3, R2, RZ, P1 ;  /* 0x000000ff02037207 */ /* 0x000fe40000800000 */
[----:B------:R-:W-:Y:S01]  /*9630*/  LOP3.LUT R4, R9, R4, RZ, 0x3c, !PT ;  /* 0x0000000409047212 */ /* 0x000fe200078e3cff */
[----:B-1----:R-:W-:Y:S06]  /*9640*/  @!P0 BRA `(.L_x_196) ;  /* 0x0000000400088947 */ /* 0x002fec0003800000 */
.L_x_210:
[----:B------:R-:W-:Y:S01]  /*9650*/  IMAD R3, R3, 0x8, R0 ;  /* 0x0000000803037824 */ /* 0x000fe200078e0200 */
[----:B------:R-:W-:-:S07]  /*9660*/  SHF.L.U32 R0, R4, 0x1f, RZ ;  /* 0x0000001f04007819 */ /* 0x000fce00000006ff */
.L_x_197:
[----:B--2---:R2:W3:Y:S02]  /*9670*/  SYNCS.PHASECHK.TRANS64.TRYWAIT P0, [R3+URZ], R0 ;  /* 0x00000000030075a7 */ /* 0x0044e4000800017f */
[----:B---3--:R-:W-:Y:S05]  /*9680*/  @!P0 NANOSLEEP.SYNCS 0x989680 ;  /* 0x009896800000895d */ /* 0x008fea0003900000 */
[----:B------:R-:W3:Y:S02]  /*9690*/  @!P0 SYNCS.PHASECHK.TRANS64 P0, [R3+URZ], R0 ;  /* 0x00000000030085a7 */ /* 0x000ee4000800007f */
[----:B---3--:R-:W-:Y:S05]  /*96a0*/  @!P0 BRA `(.L_x_197) ;  /* 0xfffffffc00f08947 */ /* 0x008fea000383ffff */
.L_x_189:
[----:B------:R-:W-:Y:S05]  /*96b0*/  BSYNC B0 ;  /* 0x0000000000007941 */ /* 0x000fea0003800000 */
.L_x_188:
[----:B------:R-:W-:Y:S05]  /*96c0*/  EXIT ;  /* 0x000000000000794d */ /* 0x000fea0003800000 */
.L_x_21:
[----:B-1----:R-:W-:-:S04]  /*96d0*/  IMAD.U32 R12, RZ, RZ, UR6 ;  /* 0x00000006ff0c7e24 */ /* 0x002fc8000f8e00ff */
[----:B------:R1:W4:Y:S03]  /*96e0*/  SYNCS.PHASECHK.TRANS64.TRYWAIT P1, [R12+URZ], R11 ;  /* 0x0000000b0c0075a7 */ /* 0x000326000802017f */
[----:B----4-:R-:W-:Y:S05]  /*96f0*/  @!P1 NANOSLEEP.SYNCS 0x989680 ;  /* 0x009896800000995d */ /* 0x010fea0003900000 */
[----:B------:R-:W4:Y:S02]  /*9700*/  @!P1 SYNCS.PHASECHK.TRANS64 P1, [R12+URZ], R11 ;  /* 0x0000000b0c0095a7 */ /* 0x000f24000802007f */
[----:B----4-:R-:W-:Y:S05]  /*9710*/  @!P1 BRA `(.L_x_21) ;  /* 0xfffffffc00ec9947 */ /* 0x010fea000383ffff */
[----:B------:R-:W-:Y:S05]  /*9720*/  BRA `(.L_x_20) ;  /* 0xffffff8000287947 */ /* 0x000fea000383ffff */
.L_x_27:
[----:B-1----:R-:W-:-:S04]  /*9730*/  IMAD.U32 R142, RZ, RZ, UR12 ;  /* 0x0000000cff8e7e24 */ /* 0x002fc8000f8e00ff */
[----:B------:R1:W4:Y:S03]  /*9740*/  SYNCS.PHASECHK.TRANS64.TRYWAIT P1, [R142+URZ], R13 ;  /* 0x0000000d8e0075a7 */ /* 0x000326000802017f */
[----:B----4-:R-:W-:Y:S05]  /*9750*/  @!P1 NANOSLEEP.SYNCS 0x989680 ;  /* 0x009896800000995d */ /* 0x010fea0003900000 */
[----:B------:R-:W4:Y:S02]  /*9760*/  @!P1 SYNCS.PHASECHK.TRANS64 P1, [R142+URZ], R13 ;  /* 0x0000000d8e0095a7 */ /* 0x000f24000802007f */
[----:B----4-:R-:W-:Y:S05]  /*9770*/  @!P1 BRA `(.L_x_27) ;  /* 0xfffffffc00ec9947 */ /* 0x010fea000383ffff */
[----:B------:R-:W-:Y:S05]  /*9780*/  BRA `(.L_x_26) ;  /* 0xffffff8800987947 */ /* 0x000fea000383ffff */
.L_x_176:
[----:B------:R-:W-:Y:S01]  /*9790*/  BSSY B1, `(.L_x_198) ;  /* 0x0000006000017945 */ /* 0x000fe20003800000 */
[----:B------:R-:W-:-:S07]  /*97a0*/  IMAD.MOV.U32 R6, RZ, RZ, -0x1 ;  /* 0xffffffffff067424 */ /* 0x000fce00078e00ff */
[----:B------:R-:W-:Y:S05]  /*97b0*/  WARPSYNC.COLLECTIVE R6, `(.L_x_199) ;  /* 0x00000000060c7348 */ /* 0x000fea0003c00000 */
[----:B------:R-:W-:Y:S02]  /*97c0*/  ELECT P0, UR62, PT ;  /* 0x00000000003e782f */ /* 0x000fe40003800000 */
[----:B------:R-:W-:Y:S01]  /*97d0*/  MOV R6, UR62 ;  /* 0x0000003e00067c02 */ /* 0x000fe20008000f00 */
[----:B------:R-:W-:Y:S10]  /*97e0*/  ENDCOLLECTIVE ;  /* 0x000000000000791b */ /* 0x000ff40003800000 */
.L_x_199:
[----:B------:R-:W-:Y:S05]  /*97f0*/  BSYNC B1 ;  /* 0x0000000000017941 */ /* 0x000fea0003800000 */
.L_x_198:
[----:B------:R-:W-:Y:S05]  /*9800*/  BRA `(.L_x_200) ;  /* 0xffffffec00cc7947 */ /* 0x000fea000383ffff */
.L_x_179:
[----:B0-----:R0:W1:Y:S02]  /*9810*/  SYNCS.PHASECHK.TRANS64.TRYWAIT P0, [R22+URZ+0x38], R9 ;  /* 0x00003809160075a7 */ /* 0x001064000800017f */
[----:B-1----:R-:W-:Y:S05]  /*9820*/  @!P0 NANOSLEEP.SYNCS 0x989680 ;  /* 0x009896800000895d */ /* 0x002fea0003900000 */
[----:B------:R-:W1:Y:S02]  /*9830*/  @!P0 SYNCS.PHASECHK.TRANS64 P0, [R22+URZ+0x38], R9 ;  /* 0x00003809160085a7 */ /* 0x000e64000800007f */
[----:B-1----:R-:W-:Y:S05]  /*9840*/  @!P0 BRA `(.L_x_179) ;  /* 0xfffffffc00f08947 */ /* 0x002fea000383ffff */
[----:B------:R-:W-:Y:S05]  /*9850*/  BRA `(.L_x_201) ;  /* 0xfffffff0000c7947 */ /* 0x000fea000383ffff */
.L_x_187:
[----:B------:R-:W-:Y:S01]  /*9860*/  BSSY B0, `(.L_x_202) ;  /* 0x0000006000007945 */ /* 0x000fe20003800000 */
[----:B------:R-:W-:-:S07]  /*9870*/  IMAD.MOV.U32 R6, RZ, RZ, -0x1 ;  /* 0xffffffffff067424 */ /* 0x000fce00078e00ff */
[----:B0-----:R-:W-:Y:S05]  /*9880*/  WARPSYNC.COLLECTIVE R6, `(.L_x_203) ;  /* 0x00000000060c7348 */ /* 0x001fea0003c00000 */
[----:B------:R-:W-:Y:S02]  /*9890*/  ELECT P0, UR62, PT ;  /* 0x00000000003e782f */ /* 0x000fe40003800000 */
[----:B------:R-:W-:Y:S01]  /*98a0*/  MOV R6, UR62 ;  /* 0x0000003e00067c02 */ /* 0x000fe20008000f00 */
[----:B0-----:R-:W-:Y:S10]  /*98b0*/  ENDCOLLECTIVE ;  /* 0x000000000000791b */ /* 0x001ff40003800000 */
.L_x_203:
[----:B------:R-:W-:Y:S05]  /*98c0*/  BSYNC B0 ;  /* 0x0000000000007941 */ /* 0x000fea0003800000 */
.L_x_202:
[----:B------:R-:W-:Y:S05]  /*98d0*/  BRA `(.L_x_204) ;  /* 0xfffffff8005c7947 */ /* 0x000fea000383ffff */
.L_x_191:
[----:B0-----:R0:W1:Y:S02]  /*98e0*/  SYNCS.PHASECHK.TRANS64.TRYWAIT P0, [R6+URZ], R3 ;  /* 0x00000003060075a7 */ /* 0x001064000800017f */
[----:B-1----:R-:W-:Y:S05]  /*98f0*/  @!P0 NANOSLEEP.SYNCS 0x989680 ;  /* 0x009896800000895d */ /* 0x002fea0003900000 */
[----:B------:R-:W1:Y:S02]  /*9900*/  @!P0 SYNCS.PHASECHK.TRANS64 P0, [R6+URZ], R3 ;  /* 0x00000003060085a7 */ /* 0x000e64000800007f */
[----:B-1----:R-:W-:Y:S05]  /*9910*/  @!P0 BRA `(.L_x_191) ;  /* 0xfffffffc00f08947 */ /* 0x002fea000383ffff */
[----:B------:R-:W-:Y:S05]  /*9920*/  BRA `(.L_x_205) ;  /* 0xfffffff8009c7947 */ /* 0x000fea000383ffff */
.L_x_192:
[----:B0-----:R0:W1:Y:S02]  /*9930*/  SYNCS.PHASECHK.TRANS64.TRYWAIT P0, [R7+URZ], R4 ;  /* 0x00000004070075a7 */ /* 0x001064000800017f */
[----:B-1----:R-:W-:Y:S05]  /*9940*/  @!P0 NANOSLEEP.SYNCS 0x989680 ;  /* 0x009896800000895d */ /* 0x002fea0003900000 */
[----:B------:R-:W1:Y:S02]  /*9950*/  @!P0 SYNCS.PHASECHK.TRANS64 P0, [R7+URZ], R4 ;  /* 0x00000004070085a7 */ /* 0x000e64000800007f */
[----:B-1----:R-:W-:Y:S05]  /*9960*/  @!P0 BRA `(.L_x_192) ;  /* 0xfffffffc00f08947 */ /* 0x002fea000383ffff */
[----:B------:R-:W-:Y:S05]  /*9970*/  BRA `(.L_x_206) ;  /* 0xfffffff800ac7947 */ /* 0x000fea000383ffff */
.L_x_193:
[----:B0-----:R0:W1:Y:S02]  /*9980*/  SYNCS.PHASECHK.TRANS64.TRYWAIT P0, [R6+URZ], R5 ;  /* 0x00000005060075a7 */ /* 0x001064000800017f */
[----:B-1----:R-:W-:Y:S05]  /*9990*/  @!P0 NANOSLEEP.SYNCS 0x989680 ;  /* 0x009896800000895d */ /* 0x002fea0003900000 */
[----:B------:R-:W1:Y:S02]  /*99a0*/  @!P0 SYNCS.PHASECHK.TRANS64 P0, [R6+URZ], R5 ;  /* 0x00000005060085a7 */ /* 0x000e64000800007f */
[----:B-1----:R-:W-:Y:S05]  /*99b0*/  @!P0 BRA `(.L_x_193) ;  /* 0xfffffffc00f08947 */ /* 0x002fea000383ffff */
[----:B------:R-:W-:Y:S05]  /*99c0*/  BRA `(.L_x_207) ;  /* 0xfffffff800bc7947 */ /* 0x000fea000383ffff */
.L_x_194:
[----:B0-----:R0:W1:Y:S02]  /*99d0*/  SYNCS.PHASECHK.TRANS64.TRYWAIT P0, [R9+URZ], R4 ;  /* 0x00000004090075a7 */ /* 0x001064000800017f */
[----:B-1----:R-:W-:Y:S05]  /*99e0*/  @!P0 NANOSLEEP.SYNCS 0x989680 ;  /* 0x009896800000895d */ /* 0x002fea0003900000 */
[----:B------:R-:W1:Y:S02]  /*99f0*/  @!P0 SYNCS.PHASECHK.TRANS64 P0, [R9+URZ], R4 ;  /* 0x00000004090085a7 */ /* 0x000e64000800007f */
[----:B-1----:R-:W-:Y:S05]  /*9a00*/  @!P0 BRA `(.L_x_194) ;  /* 0xfffffffc00f08947 */ /* 0x002fea000383ffff */
[----:B------:R-:W-:Y:S05]  /*9a10*/  BRA `(.L_x_208) ;  /* 0xfffffff800cc7947 */ /* 0x000fea000383ffff */
.L_x_195:
[----:B0-----:R0:W1:Y:S02]  /*9a20*/  SYNCS.PHASECHK.TRANS64.TRYWAIT P0, [R10+URZ], R5 ;  /* 0x000000050a0075a7 */ /* 0x001064000800017f */
[----:B-1----:R-:W-:Y:S05]  /*9a30*/  @!P0 NANOSLEEP.SYNCS 0x989680 ;  /* 0x009896800000895d */ /* 0x002fea0003900000 */
[----:B------:R-:W1:Y:S02]  /*9a40*/  @!P0 SYNCS.PHASECHK.TRANS64 P0, [R10+URZ], R5 ;  /* 0x000000050a0085a7 */ /* 0x000e64000800007f */
[----:B-1----:R-:W-:Y:S05]  /*9a50*/  @!P0 BRA `(.L_x_195) ;  /* 0xfffffffc00f08947 */ /* 0x002fea000383ffff */
[----:B------:R-:W-:Y:S05]  /*9a60*/  BRA `(.L_x_209) ;  /* 0xfffffff800dc7947 */ /* 0x000fea000383ffff */
.L_x_196:
[----:B-1----:R1:W2:Y:S02]  /*9a70*/  SYNCS.PHASECHK.TRANS64.TRYWAIT P0, [R11+URZ], R6 ;  /* 0x000000060b0075a7 */ /* 0x0022a4000800017f */
[----:B--2---:R-:W-:Y:S05]  /*9a80*/  @!P0 NANOSLEEP.SYNCS 0x989680 ;  /* 0x009896800000895d */ /* 0x004fea0003900000 */
[----:B------:R-:W2:Y:S02]  /*9a90*/  @!P0 SYNCS.PHASECHK.TRANS64 P0, [R11+URZ], R6 ;  /* 0x000000060b0085a7 */ /* 0x000ea4000800007f */
[----:B--2---:R-:W-:Y:S05]  /*9aa0*/  @!P0 BRA `(.L_x_196) ;  /* 0xfffffffc00f08947 */ /* 0x004fea000383ffff */
[----:B------:R-:W-:Y:S05]  /*9ab0*/  BRA `(.L_x_210) ;  /* 0xfffffff800e47947 */ /* 0x000fea000383ffff */
.L_x_211:
[----:B------:R-:W-:-:S00]  /*9ac0*/  BRA `(.L_x_211) ;  /* 0xfffffffc00fc7947 */ /* 0x000fc0000383ffff */
[----:B------:R-:W-:-:S00]  /*9ad0*/  NOP ;  /* 0x0000000000007918 */ /* 0x000fc00000000000 */
        /* <DEDUP_REMOVED lines=10> */
.L_x_212:


//--------------------- .nv.shared._ZN7cutlass13device_kernelINS_4gemm6kernel13GemmUniversalIN4cute5tupleIJiiiiEEENS1_10collective13CollectiveMmaINS1_37MainloopSm90TmaGmmaWarpSpecializedFP8ILi7ENS5_IJNS4_1CILi1EEENSA_ILi2EEESB_EEENS1_35KernelTmaWarpSpecializedCooperativeEEENS5_IJNSA_ILi128EEESG_SG_EEENS_12float_e5m2_tENS5_IJlSB_lEEESI_SJ_NS4_8TiledMMAINS4_8MMA_AtomIJNS4_4SM904GMMA31MMA_64x128x32_F32E5M2E5M2_SS_TNILNSN_7ScaleInE1ELSP_1EEEEEENS4_6LayoutINS5_IJSC_SB_SB_EEENS5_IJSB_NSA_ILi0EEESU_EEEEENS5_IJNS4_10UnderscoreESX_SX_EEEEENS4_23SM90_TMA_LOAD_MULTICASTENS4_14ComposedLayoutINS4_7SwizzleILi3ELi4ELi3EEENS4_18smem_ptr_flag_bitsILi8EEENSS_INS5_IJNSA_ILi8EEESG_EEENS5_IJSG_SB_EEEEEEEvNS4_8identityENS4_13SM90_TMA_LOADES1A_vS1B_EENS_8epilogue10collective6detail29Sm90TmaWarpSpecializedAdapterINS1F_15DefaultEpilogueISI_SJ_SJ_NS1E_6thread17LinearCombinationISI_Li1EffLNS1J_9ScaleType4KindE0ELNS_15FloatRoundStyleE2ESI_EENS1_15EpilogueDefaultEEEEEvvEEEEvNT_6ParamsE --------------------------
	.section	.nv.shared._ZN7cutlass13device_kernelINS_4gemm6kernel13GemmUniversalIN4cute5tupleIJiiiiEEENS1_10collective13CollectiveMmaINS1_37MainloopSm90TmaGmmaWarpSpecializedFP8ILi7ENS5_IJNS4_1CILi1EEENSA_ILi2EEESB_EEENS1_35KernelTmaWarpSpecializedCooperativeEEENS5_IJNSA_ILi128EEESG_SG_EEENS_12float_e5m2_tENS5_IJlSB_lEEESI_SJ_NS4_8TiledMMAINS4_8MMA_AtomIJNS4_4SM904GMMA31MMA_64x128x32_F32E5M2E5M2_SS_TNILNSN_7ScaleInE1ELSP_1EEEEEENS4_6LayoutINS5_IJSC_SB_SB_EEENS5_IJSB_NSA_ILi0EEESU_EEEEENS5_IJNS4_10UnderscoreESX_SX_EEEEENS4_23SM90_TMA_LOAD_MULTICASTENS4_14ComposedLayoutINS4_7SwizzleILi3ELi4ELi3EEENS4_18smem_ptr_flag_bitsILi8EEENSS_INS5_IJNSA_ILi8EEESG_EEENS5_IJSG_SB_EEEEEEEvNS4_8identityENS4_13SM90_TMA_LOADES1A_vS1B_EENS_8epilogue10collective6detail29Sm90TmaWarpSpecializedAdapterINS1F_15DefaultEpilogueISI_SJ_SJ_NS1E_6thread17LinearCombinationISI_Li1EffLNS1J_9ScaleType4KindE0ELNS_15FloatRoundStyleE2ESI_EENS1_15EpilogueDefaultEEEEEvvEEEEvNT_6ParamsE,"aw",@nobits
	.sectionflags	@""
	.align	16
	.zero		1024


//--------------------- .nv.shared.reserved.0     --------------------------
	.section	.nv.shared.reserved.0,"aw",@nobits
	.weak		__nv_reservedSMEM_offset_0_alias
	.size		__nv_reservedSMEM_offset_0_alias, 0, 0
	.other		__nv_reservedSMEM_offset_0_alias,@"STO_CUDA_RESERVED_SHARED STV_DEFAULT"
__nv_reservedSMEM_offset_0_alias:
	.zero		0


//--------------------- .nv.global                --------------------------
	.section	.nv.global,"aw",@nobits
.nv.global:
	.type		_ZN39_INTERNAL_4a35ccc0_4_k_cu_f0441f51_42714cute1_E,@object
	.size		_ZN39_INTERNAL_4a35ccc0_4_k_cu_f0441f51_42714cute1_E,(_ZN39_INTERNAL_4a35ccc0_4_k_cu_f0441f51_42714cuda3std3__45__cpo6cbeginE - _ZN39_INTERNAL_4a35ccc0_4_k_cu_f0441f51_42714cute1_E)
_ZN39_INTERNAL_4a35ccc0_4_k_cu_f0441f51_42714cute1_E:
	.zero		1
	.type		_ZN39_INTERNAL_4a35ccc0_4_k_cu_f0441f51_42714cuda3std3__45__cpo6cbeginE,@object
	.size		_ZN39_INTERNAL_4a35ccc0_4_k_cu_f0441f51_42714cuda3std3__45__cpo6cbeginE,(_ZN39_INTERNAL_4a35ccc0_4_k_cu_f0441f51_42714cuda3std3__48in_placeE - _ZN39_INTERNAL_4a35ccc0_4_k_cu_f0441f51_42714cuda3std3__45__cpo6cbeginE)
_ZN39_INTERNAL_4a35ccc0_4_k_cu_f0441f51_42714cuda3std3__45__cpo6cbeginE:
	.zero		1
	.type		_ZN39_INTERNAL_4a35ccc0_4_k_cu_f0441f51_42714cuda3std3__48in_placeE,@object
	.size		_ZN39_INTERNAL_4a35ccc0_4_k_cu_f0441f51_42714cuda3std3__48in_placeE,(_ZN39_INTERNAL_4a35ccc0_4_k_cu_f0441f51_42714cuda3std6ranges3__45__cpo9iter_moveE - _ZN39_INTERNAL_4a35ccc0_4_k_cu_f0441f51_42714cuda3std3__48in_placeE)
_ZN39_INTERNAL_4a35ccc0_4_k_cu_f0441f51_42714cuda3std3__48in_placeE:
	.zero		1
	.type		_ZN39_INTERNAL_4a35ccc0_4_k_cu_f0441f51_42714cuda3std6ranges3__45__cpo9iter_moveE,@object
	.size		_ZN39_INTERNAL_4a35ccc0_4_k_cu_f0441f51_42714cuda3std6ranges3__45__cpo9iter_moveE,(_ZN39_INTERNAL_4a35ccc0_4_k_cu_f0441f51_42714cuda3std3__45__cpo5beginE - _ZN39_INTERNAL_4a35ccc0_4_k_cu_f0441f51_42714cuda3std6ranges3__45__cpo9iter_moveE)
_ZN39_INTERNAL_4a35ccc0_4_k_cu_f0441f51_42714cuda3std6ranges3__45__cpo9iter_moveE:
	.zero		1
	.type		_ZN39_INTERNAL_4a35ccc0_4_k_cu_f0441f51_42714cuda3std3__45__cpo5beginE,@object
	.size		_ZN39_INTERNAL_4a35ccc0_4_k_cu_f0441f51_42714cuda3std3__45__cpo5beginE,(_ZN39_INTERNAL_4a35ccc0_4_k_cu_f0441f51_42714cuda3std3__441_GLOBAL__N__4a35ccc0_4_k_cu_f0441f51_42716ignoreE - _ZN39_INTERNAL_4a35ccc0_4_k_cu_f0441f51_42714cuda3std3__45__cpo5beginE)
_ZN39_INTERNAL_4a35ccc0_4_k_cu_f0441f51_42714cuda3std3__45__cpo5beginE:
	.zero		1
	.type		_ZN39_INTERNAL_4a35ccc0_4_k_cu_f0441f51_42714cuda3std3__441_GLOBAL__N__4a35ccc0_4_k_cu_f0441f51_42716ignoreE,@object
	.size		_ZN39_INTERNAL_4a35ccc0_4_k_cu_f0441f51_42714cuda3std3__441_GLOBAL__N__4a35ccc0_4_k_cu_f0441f51_42716ignoreE,(_ZN39_INTERNAL_4a35ccc0_4_k_cu_f0441f51_42714cute7productE - _ZN39_INTERNAL_4a35ccc0_4_k_cu_f0441f51_42714cuda3std3__441_GLOBAL__N__4a35ccc0_4_k_cu_f0441f51_42716ignoreE)
_ZN39_INTERNAL_4a35ccc0_4_k_cu_f0441f51_42714cuda3std3__441_GLOBAL__N__4a35ccc0_4_k_cu_f0441f51_42716ignoreE:
	.zero		1
	.type		_ZN39_INTERNAL_4a35ccc0_4_k_cu_f0441f51_42714cute7productE,@object
	.size		_ZN39_INTERNAL_4a35ccc0_4_k_cu_f0441f51_42714cute7productE,(_ZN39_INTERNAL_4a35ccc0_4_k_cu_f0441f51_42714cuda3std3__45__cpo3endE - _ZN39_INTERNAL_4a35ccc0_4_k_cu_f0441f51_42714cute7productE)
_ZN39_INTERNAL_4a35ccc0_4_k_cu_f0441f51_42714cute7productE:
	.zero		1
	.type		_ZN39_INTERNAL_4a35ccc0_4_k_cu_f0441f51_42714cuda3std3__45__cpo3endE,@object
	.size		_ZN39_INTERNAL_4a35ccc0_4_k_cu_f0441f51_42714cuda3std3__45__cpo3endE,(_ZN39_INTERNAL_4a35ccc0_4_k_cu_f0441f51_42714cuda3std3__419piecewise_constructE - _ZN39_INTERNAL_4a35ccc0_4_k_cu_f0441f51_42714cuda3std3__45__cpo3endE)
_ZN39_INTERNAL_4a35ccc0_4_k_cu_f0441f51_42714cuda3std3__45__cpo3endE:
	.zero		1
	.type		_ZN39_INTERNAL_4a35ccc0_4_k_cu_f0441f51_42714cuda3std3__419piecewise_constructE,@object
	.size		_ZN39_INTERNAL_4a35ccc0_4_k_cu_f0441f51_42714cuda3std3__419piecewise_constructE,(_ZN39_INTERNAL_4a35ccc0_4_k_cu_f0441f51_42714cuda3std3__45__cpo4cendE - _ZN39_INTERNAL_4a35ccc0_4_k_cu_f0441f51_42714cuda3std3__419piecewise_constructE)
_ZN39_INTERNAL_4a35ccc0_4_k_cu_f0441f51_42714cuda3std3__419piecewise_constructE:
	.zero		1
	.type		_ZN39_INTERNAL_4a35ccc0_4_k_cu_f0441f51_42714cuda3std3__45__cpo4cendE,@object
	.size		_ZN39_INTERNAL_4a35ccc0_4_k_cu_f0441f51_42714cuda3std3__45__cpo4cendE,(_ZN39_INTERNAL_4a35ccc0_4_k_cu_f0441f51_42714cuda3std6ranges3__45__cpo4swapE - _ZN39_INTERNAL_4a35ccc0_4_k_cu_f0441f51_42714cuda3std3__45__cpo4cendE)
_ZN39_INTERNAL_4a35ccc0_4_k_cu_f0441f51_42714cuda3std3__45__cpo4cendE:
	.zero		1
	.type		_ZN39_INTERNAL_4a35ccc0_4_k_cu_f0441f51_42714cuda3std6ranges3__45__cpo4swapE,@object
	.size		_ZN39_INTERNAL_4a35ccc0_4_k_cu_f0441f51_42714cuda3std6ranges3__45__cpo4swapE,(.L_7 - _ZN39_INTERNAL_4a35ccc0_4_k_cu_f0441f51_42714cuda3std6ranges3__45__cpo4swapE)
_ZN39_INTERNAL_4a35ccc0_4_k_cu_f0441f51_42714cuda3std6ranges3__45__cpo4swapE:
	.zero		1
.L_7:


//--------------------- .nv.constant0._ZN7cutlass13device_kernelINS_4gemm6kernel13GemmUniversalIN4cute5tupleIJiiiiEEENS1_10collective13CollectiveMmaINS1_37MainloopSm90TmaGmmaWarpSpecializedFP8ILi7ENS5_IJNS4_1CILi1EEENSA_ILi2EEESB_EEENS1_35KernelTmaWarpSpecializedCooperativeEEENS5_IJNSA_ILi128EEESG_SG_EEENS_12float_e5m2_tENS5_IJlSB_lEEESI_SJ_NS4_8TiledMMAINS4_8MMA_AtomIJNS4_4SM904GMMA31MMA_64x128x32_F32E5M2E5M2_SS_TNILNSN_7ScaleInE1ELSP_1EEEEEENS4_6LayoutINS5_IJSC_SB_SB_EEENS5_IJSB_NSA_ILi0EEESU_EEEEENS5_IJNS4_10UnderscoreESX_SX_EEEEENS4_23SM90_TMA_LOAD_MULTICASTENS4_14ComposedLayoutINS4_7SwizzleILi3ELi4ELi3EEENS4_18smem_ptr_flag_bitsILi8EEENSS_INS5_IJNSA_ILi8EEESG_EEENS5_IJSG_SB_EEEEEEEvNS4_8identityENS4_13SM90_TMA_LOADES1A_vS1B_EENS_8epilogue10collective6detail29Sm90TmaWarpSpecializedAdapterINS1F_15DefaultEpilogueISI_SJ_SJ_NS1E_6thread17LinearCombinationISI_Li1EffLNS1J_9ScaleType4KindE0ELNS_15FloatRoundStyleE2ESI_EENS1_15EpilogueDefaultEEEEEvvEEEEvNT_6ParamsE --------------------------
	.section	.nv.constant0._ZN7cutlass13device_kernelINS_4gemm6kernel13GemmUniversalIN4cute5tupleIJiiiiEEENS1_10collective13CollectiveMmaINS1_37MainloopSm90TmaGmmaWarpSpecializedFP8ILi7ENS5_IJNS4_1CILi1EEENSA_ILi2EEESB_EEENS1_35KernelTmaWarpSpecializedCooperativeEEENS5_IJNSA_ILi128EEESG_SG_EEENS_12float_e5m2_tENS5_IJlSB_lEEESI_SJ_NS4_8TiledMMAINS4_8MMA_AtomIJNS4_4SM904GMMA31MMA_64x128x32_F32E5M2E5M2_SS_TNILNSN_7ScaleInE1ELSP_1EEEEEENS4_6LayoutINS5_IJSC_SB_SB_EEENS5_IJSB_NSA_ILi0EEESU_EEEEENS5_IJNS4_10UnderscoreESX_SX_EEEEENS4_23SM90_TMA_LOAD_MULTICASTENS4_14ComposedLayoutINS4_7SwizzleILi3ELi4ELi3EEENS4_18smem_ptr_flag_bitsILi8EEENSS_INS5_IJNSA_ILi8EEESG_EEENS5_IJSG_SB_EEEEEEEvNS4_8identityENS4_13SM90_TMA_LOADES1A_vS1B_EENS_8epilogue10collective6detail29Sm90TmaWarpSpecializedAdapterINS1F_15DefaultEpilogueISI_SJ_SJ_NS1E_6thread17LinearCombinationISI_Li1EffLNS1J_9ScaleType4KindE0ELNS_15FloatRoundStyleE2ESI_EENS1_15EpilogueDefaultEEEEEvvEEEEvNT_6ParamsE,"a",@progbits
	.sectionflags	@""
	.align	4
.nv.constant0._ZN7cutlass13device_kernelINS_4gemm6kernel13GemmUniversalIN4cute5tupleIJiiiiEEENS1_10collective13CollectiveMmaINS1_37MainloopSm90TmaGmmaWarpSpecializedFP8ILi7ENS5_IJNS4_1CILi1EEENSA_ILi2EEESB_EEENS1_35KernelTmaWarpSpecializedCooperativeEEENS5_IJNSA_ILi128EEESG_SG_EEENS_12float_e5m2_tENS5_IJlSB_lEEESI_SJ_NS4_8TiledMMAINS4_8MMA_AtomIJNS4_4SM904GMMA31MMA_64x128x32_F32E5M2E5M2_SS_TNILNSN_7ScaleInE1ELSP_1EEEEEENS4_6LayoutINS5_IJSC_SB_SB_EEENS5_IJSB_NSA_ILi0EEESU_EEEEENS5_IJNS4_10UnderscoreESX_SX_EEEEENS4_23SM90_TMA_LOAD_MULTICASTENS4_14ComposedLayoutINS4_7SwizzleILi3ELi4ELi3EEENS4_18smem_ptr_flag_bitsILi8EEENSS_INS5_IJNSA_ILi8EEESG_EEENS5_IJSG_SB_EEEEEEEvNS4_8identityENS4_13SM90_TMA_LOADES1A_vS1B_EENS_8epilogue10collective6detail29Sm90TmaWarpSpecializedAdapterINS1F_15DefaultEpilogueISI_SJ_SJ_NS1E_6thread17LinearCombinationISI_Li1EffLNS1J_9ScaleType4KindE0ELNS_15FloatRoundStyleE2ESI_EENS1_15EpilogueDefaultEEEEEvvEEEEvNT_6ParamsE:
	.zero		1664


//--------------------- SYMBOLS --------------------------

	.type		.nv.reservedSmem.offset0,@object
	.size		.nv.reservedSmem.offset0,0x4
